	.target	sm_100a

	.elftype	@"ET_EXEC"


//--------------------- .note.nv.tkinfo           --------------------------
	.section	.note.nv.tkinfo,"",@"SHT_NOTE"
	.sectionflags	@"SHF_NOTE_NV_TKINFO"
	.tkinfo
        /*0018*/ 	.word	0x00000002
        /*0030*/ 	.string	""
        /*0030*/ 	.string	"ptxas"
        /*0030*/ 	.string	"Cuda compilation tools, release 13.0, V13.0.88"
        /*0030*/ 	.string	"Build cuda_13.0.r13.0/compiler.36424714_0"
        /*0030*/ 	.string	"-arch sm_100a -m 64 "



//--------------------- .note.nv.cuinfo           --------------------------
	.section	.note.nv.cuinfo,"",@"SHT_NOTE"
	.sectionflags	@"SHF_NOTE_NV_CUINFO"
        /*0018*/ 	.short	0x0002
        /*001a*/ 	.short	0x0064
        /*001c*/ 	.short	0x0082
	.zero		2


//--------------------- .nv.info                  --------------------------
	.section	.nv.info,"",@"SHT_CUDA_INFO"
	.align	4


	//----- nvinfo : EIATTR_REGCOUNT
	.align		4
        /*0000*/ 	.byte	0x04, 0x2f
        /*0002*/ 	.short	(.L_19 - .L_18)
	.align		4
.L_18:
        /*0004*/ 	.word	index@(_ZN7cutlass13device_kernelINS_4gemm6kernel13GemmUniversalIN4cute5tupleIJiiiiEEENS1_10collective13CollectiveMmaINS1_35MainloopSm100TmaUmmaWarpSpecializedILi2ELi2ELi4ENS5_IJNS4_1CILi1EEESB_SB_EEEEENS5_IJNSA_ILi128EEENSA_ILi64EEESF_EEENS_12float_e5m2_tENS5_IJlSB_lEEESH_SI_NS4_8TiledMMAINS4_8MMA_AtomIJNS4_10MMA_TraitsINS4_19SM100_MMA_F8F6F4_SSEJSH_SH_fSE_SF_NS4_17integral_constantINS4_4UMMA5MajorELSP_0EEESQ_NSN_INSO_7ScaleInELSR_0EEESS_EEEEEENS4_6LayoutISC_NS5_IJNSA_ILi0EEESW_SW_EEEEENS5_IJNS4_10UnderscoreESZ_SZ_EEEEENS4_13SM90_TMA_LOADENS4_14ComposedLayoutINS4_7SwizzleILi2ELi4ELi3EEENS4_18smem_ptr_flag_bitsILi8EEENSV_INS5_IJNSA_ILi8EEESF_EEENS5_IJSF_SB_EEEEEEEvNS4_8identityES12_S1C_vS1D_EENS_8epilogue10collective18CollectiveEpilogueINS1F_23Sm100TmaWarpSpecializedILi1ELi1ELi64ELb0ELb0EEEJSG_NS5_IJNSV_ISE_SB_EENSV_ISF_SB_EEEEESH_SI_SH_SI_NS1F_6fusion15FusionCallbacksIS1J_NS1N_17LinearCombinationISH_fSH_fLNS_15FloatRoundStyleE2EEESG_S1M_JEEENS4_5SM1004TMEM4LOAD26SM100_TMEM_LOAD_32dp32b64xES12_S1C_NS4_39AutoVectorizingCopyWithAssumedAlignmentILi128EEENS4_14SM90_TMA_STOREES1C_S1Y_S1Y_EEEvvEEEEvNT_6ParamsE)
        /*0008*/ 	.word	0x000000c2


	//----- nvinfo : EIATTR_FRAME_SIZE
	.align		4
.L_19:
        /*000c*/ 	.byte	0x04, 0x11
        /*000e*/ 	.short	(.L_21 - .L_20)
	.align		4
.L_20:
        /*0010*/ 	.word	index@($__internal_2_$__cuda_sm10x_tcgen05_guardrail_trap_unallocated_columns_being_dealloced)
        /*0014*/ 	.word	0x00000000


	//----- nvinfo : EIATTR_FRAME_SIZE
	.align		4
.L_21:
        /*0018*/ 	.byte	0x04, 0x11
        /*001a*/ 	.short	(.L_23 - .L_22)
	.align		4
.L_22:
        /*001c*/ 	.word	index@($__internal_1_$__cuda_sm10x_tcgen05_guardrail_trap_phase_invalid_during_alloc)
        /*0020*/ 	.word	0x00000000


	//----- nvinfo : EIATTR_FRAME_SIZE
	.align		4
.L_23:
        /*0024*/ 	.byte	0x04, 0x11
        /*0026*/ 	.short	(.L_25 - .L_24)
	.align		4
.L_24:
        /*0028*/ 	.word	index@($__internal_0_$__cuda_sm10x_tcgen05_guardrail_trap_col_being_dealloced_not_returned_by_alloc)
        /*002c*/ 	.word	0x00000000


	//----- nvinfo : EIATTR_FRAME_SIZE
	.align		4
.L_25:
        /*0030*/ 	.byte	0x04, 0x11
        /*0032*/ 	.short	(.L_27 - .L_26)
	.align		4
.L_26:
        /*0034*/ 	.word	index@(_ZN7cutlass13device_kernelINS_4gemm6kernel13GemmUniversalIN4cute5tupleIJiiiiEEENS1_10collective13CollectiveMmaINS1_35MainloopSm100TmaUmmaWarpSpecializedILi2ELi2ELi4ENS5_IJNS4_1CILi1EEESB_SB_EEEEENS5_IJNSA_ILi128EEENSA_ILi64EEESF_EEENS_12float_e5m2_tENS5_IJlSB_lEEESH_SI_NS4_8TiledMMAINS4_8MMA_AtomIJNS4_10MMA_TraitsINS4_19SM100_MMA_F8F6F4_SSEJSH_SH_fSE_SF_NS4_17integral_constantINS4_4UMMA5MajorELSP_0EEESQ_NSN_INSO_7ScaleInELSR_0EEESS_EEEEEENS4_6LayoutISC_NS5_IJNSA_ILi0EEESW_SW_EEEEENS5_IJNS4_10UnderscoreESZ_SZ_EEEEENS4_13SM90_TMA_LOADENS4_14ComposedLayoutINS4_7SwizzleILi2ELi4ELi3EEENS4_18smem_ptr_flag_bitsILi8EEENSV_INS5_IJNSA_ILi8EEESF_EEENS5_IJSF_SB_EEEEEEEvNS4_8identityES12_S1C_vS1D_EENS_8epilogue10collective18CollectiveEpilogueINS1F_23Sm100TmaWarpSpecializedILi1ELi1ELi64ELb0ELb0EEEJSG_NS5_IJNSV_ISE_SB_EENSV_ISF_SB_EEEEESH_SI_SH_SI_NS1F_6fusion15FusionCallbacksIS1J_NS1N_17LinearCombinationISH_fSH_fLNS_15FloatRoundStyleE2EEESG_S1M_JEEENS4_5SM1004TMEM4LOAD26SM100_TMEM_LOAD_32dp32b64xES12_S1C_NS4_39AutoVectorizingCopyWithAssumedAlignmentILi128EEENS4_14SM90_TMA_STOREES1C_S1Y_S1Y_EEEvvEEEEvNT_6ParamsE)
        /*0038*/ 	.word	0x00000000


	//----- nvinfo : EIATTR_MIN_STACK_SIZE
	.align		4
.L_27:
        /*003c*/ 	.byte	0x04, 0x12
        /*003e*/ 	.short	(.L_29 - .L_28)
	.align		4
.L_28:
        /*0040*/ 	.word	index@(_ZN7cutlass13device_kernelINS_4gemm6kernel13GemmUniversalIN4cute5tupleIJiiiiEEENS1_10collective13CollectiveMmaINS1_35MainloopSm100TmaUmmaWarpSpecializedILi2ELi2ELi4ENS5_IJNS4_1CILi1EEESB_SB_EEEEENS5_IJNSA_ILi128EEENSA_ILi64EEESF_EEENS_12float_e5m2_tENS5_IJlSB_lEEESH_SI_NS4_8TiledMMAINS4_8MMA_AtomIJNS4_10MMA_TraitsINS4_19SM100_MMA_F8F6F4_SSEJSH_SH_fSE_SF_NS4_17integral_constantINS4_4UMMA5MajorELSP_0EEESQ_NSN_INSO_7ScaleInELSR_0EEESS_EEEEEENS4_6LayoutISC_NS5_IJNSA_ILi0EEESW_SW_EEEEENS5_IJNS4_10UnderscoreESZ_SZ_EEEEENS4_13SM90_TMA_LOADENS4_14ComposedLayoutINS4_7SwizzleILi2ELi4ELi3EEENS4_18smem_ptr_flag_bitsILi8EEENSV_INS5_IJNSA_ILi8EEESF_EEENS5_IJSF_SB_EEEEEEEvNS4_8identityES12_S1C_vS1D_EENS_8epilogue10collective18CollectiveEpilogueINS1F_23Sm100TmaWarpSpecializedILi1ELi1ELi64ELb0ELb0EEEJSG_NS5_IJNSV_ISE_SB_EENSV_ISF_SB_EEEEESH_SI_SH_SI_NS1F_6fusion15FusionCallbacksIS1J_NS1N_17LinearCombinationISH_fSH_fLNS_15FloatRoundStyleE2EEESG_S1M_JEEENS4_5SM1004TMEM4LOAD26SM100_TMEM_LOAD_32dp32b64xES12_S1C_NS4_39AutoVectorizingCopyWithAssumedAlignmentILi128EEENS4_14SM90_TMA_STOREES1C_S1Y_S1Y_EEEvvEEEEvNT_6ParamsE)
        /*0044*/ 	.word	0x00000000
.L_29:


//--------------------- .nv.compat                --------------------------
	.section	.nv.compat,"",@"SHT_CUDA_COMPAT_INFO"
	.align	4
        /*0000*/ 	.byte	0x02, 0x09, 0x01, 0x00, 0x02, 0x02, 0x02, 0x00, 0x02, 0x05, 0x05, 0x00, 0x03, 0x07, 0x01, 0x01
        /*0010*/ 	.byte	0x02, 0x03, 0x01, 0x00, 0x02, 0x06, 0x01, 0x00, 0x04, 0x0b, 0x08, 0x00, 0x09, 0x00, 0x00, 0x00
        /*0020*/ 	.byte	0x00, 0x00, 0x00, 0x00


//--------------------- .nv.info._ZN7cutlass13device_kernelINS_4gemm6kernel13GemmUniversalIN4cute5tupleIJiiiiEEENS1_10collective13CollectiveMmaINS1_35MainloopSm100TmaUmmaWarpSpecializedILi2ELi2ELi4ENS5_IJNS4_1CILi1EEESB_SB_EEEEENS5_IJNSA_ILi128EEENSA_ILi64EEESF_EEENS_12float_e5m2_tENS5_IJlSB_lEEESH_SI_NS4_8TiledMMAINS4_8MMA_AtomIJNS4_10MMA_TraitsINS4_19SM100_MMA_F8F6F4_SSEJSH_SH_fSE_SF_NS4_17integral_constantINS4_4UMMA5MajorELSP_0EEESQ_NSN_INSO_7ScaleInELSR_0EEESS_EEEEEENS4_6LayoutISC_NS5_IJNSA_ILi0EEESW_SW_EEEEENS5_IJNS4_10UnderscoreESZ_SZ_EEEEENS4_13SM90_TMA_LOADENS4_14ComposedLayoutINS4_7SwizzleILi2ELi4ELi3EEENS4_18smem_ptr_flag_bitsILi8EEENSV_INS5_IJNSA_ILi8EEESF_EEENS5_IJSF_SB_EEEEEEEvNS4_8identityES12_S1C_vS1D_EENS_8epilogue10collective18CollectiveEpilogueINS1F_23Sm100TmaWarpSpecializedILi1ELi1ELi64ELb0ELb0EEEJSG_NS5_IJNSV_ISE_SB_EENSV_ISF_SB_EEEEESH_SI_SH_SI_NS1F_6fusion15FusionCallbacksIS1J_NS1N_17LinearCombinationISH_fSH_fLNS_15FloatRoundStyleE2EEESG_S1M_JEEENS4_5SM1004TMEM4LOAD26SM100_TMEM_LOAD_32dp32b64xES12_S1C_NS4_39AutoVectorizingCopyWithAssumedAlignmentILi128EEENS4_14SM90_TMA_STOREES1C_S1Y_S1Y_EEEvvEEEEvNT_6ParamsE --------------------------
	.section	.nv.info._ZN7cutlass13device_kernelINS_4gemm6kernel13GemmUniversalIN4cute5tupleIJiiiiEEENS1_10collective13CollectiveMmaINS1_35MainloopSm100TmaUmmaWarpSpecializedILi2ELi2ELi4ENS5_IJNS4_1CILi1EEESB_SB_EEEEENS5_IJNSA_ILi128EEENSA_ILi64EEESF_EEENS_12float_e5m2_tENS5_IJlSB_lEEESH_SI_NS4_8TiledMMAINS4_8MMA_AtomIJNS4_10MMA_TraitsINS4_19SM100_MMA_F8F6F4_SSEJSH_SH_fSE_SF_NS4_17integral_constantINS4_4UMMA5MajorELSP_0EEESQ_NSN_INSO_7ScaleInELSR_0EEESS_EEEEEENS4_6LayoutISC_NS5_IJNSA_ILi0EEESW_SW_EEEEENS5_IJNS4_10UnderscoreESZ_SZ_EEEEENS4_13SM90_TMA_LOADENS4_14ComposedLayoutINS4_7SwizzleILi2ELi4ELi3EEENS4_18smem_ptr_flag_bitsILi8EEENSV_INS5_IJNSA_ILi8EEESF_EEENS5_IJSF_SB_EEEEEEEvNS4_8identityES12_S1C_vS1D_EENS_8epilogue10collective18CollectiveEpilogueINS1F_23Sm100TmaWarpSpecializedILi1ELi1ELi64ELb0ELb0EEEJSG_NS5_IJNSV_ISE_SB_EENSV_ISF_SB_EEEEESH_SI_SH_SI_NS1F_6fusion15FusionCallbacksIS1J_NS1N_17LinearCombinationISH_fSH_fLNS_15FloatRoundStyleE2EEESG_S1M_JEEENS4_5SM1004TMEM4LOAD26SM100_TMEM_LOAD_32dp32b64xES12_S1C_NS4_39AutoVectorizingCopyWithAssumedAlignmentILi128EEENS4_14SM90_TMA_STOREES1C_S1Y_S1Y_EEEvvEEEEvNT_6ParamsE,"",@"SHT_CUDA_INFO"
	.sectionflags	@""
	.align	4


	//----- nvinfo : EIATTR_CUDA_API_VERSION
	.align		4
        /*0000*/ 	.byte	0x04, 0x37
        /*0002*/ 	.short	(.L_31 - .L_30)
.L_30:
        /*0004*/ 	.word	0x00000082


	//----- nvinfo : EIATTR_KPARAM_INFO
	.align		4
.L_31:
        /*0008*/ 	.byte	0x04, 0x17
        /*000a*/ 	.short	(.L_33 - .L_32)
.L_32:
        /*000c*/ 	.word	0x00000000
        /*0010*/ 	.short	0x0000
        /*0012*/ 	.short	0x0000
        /*0014*/ 	.byte	0x00, 0xf0, 0x01, 0x20


	//----- nvinfo : EIATTR_AT_ENTRY_FRAGMENTS
	.align		4
.L_33:
        /*0018*/ 	.byte	0x04, 0x4f
        /*001a*/ 	.short	(.L_35 - .L_34)


	//   ....[0]....
.L_34:
        /*001c*/ 	.word	0x00000006


	//----- nvinfo : EIATTR_RESERVED_SMEM_USED
	.align		4
.L_35:
        /*0020*/ 	.byte	0x01, 0x41
	.zero		2


	//----- nvinfo : EIATTR_SPARSE_MMA_MASK
	.align		4
        /*0024*/ 	.byte	0x03, 0x50
        /*0026*/ 	.short	0x0000


	//----- nvinfo : EIATTR_TCGEN05_1CTA_USED
	.align		4
        /*0028*/ 	.byte	0x01, 0x51
	.zero		2


	//----- nvinfo : EIATTR_MAXREG_COUNT
	.align		4
        /*002c*/ 	.byte	0x03, 0x1b
        /*002e*/ 	.short	0x00ff


	//----- nvinfo : EIATTR_NUM_BARRIERS
	.align		4
        /*0030*/ 	.byte	0x02, 0x4c
        /*0032*/ 	.byte	0x07
	.zero		1


	//----- nvinfo : EIATTR_EXTERNS
	.align		4
        /*0034*/ 	.byte	0x04, 0x0f
        /*0036*/ 	.short	(.L_37 - .L_36)


	//   ....[0]....
	.align		4
.L_36:
        /*0038*/ 	.word	index@(__assertfail)


	//----- nvinfo : EIATTR_MERCURY_ISA_VERSION
	.align		4
.L_37:
        /*003c*/ 	.byte	0x03, 0x5f
        /*003e*/ 	.short	0x0101


	//----- nvinfo : EIATTR_INT_WARP_WIDE_INSTR_OFFSETS
	.align		4
        /*0040*/ 	.byte	0x04, 0x31
        /*0042*/ 	.short	(.L_39 - .L_38)


	//   ....[0]....
.L_38:
        /*0044*/ 	.word	0x00001d40


	//   ....[1]....
        /*0048*/ 	.word	0x00003590


	//   ....[2]....
        /*004c*/ 	.word	0x000035b0


	//   ....[3]....
        /*0050*/ 	.word	0x000035e0


	//   ....[4]....
        /*0054*/ 	.word	0x00003ff0


	//   ....[5]....
        /*0058*/ 	.word	0x000040e0


	//----- nvinfo : EIATTR_COOP_GROUP_MASK_REGIDS
	.align		4
.L_39:
        /*005c*/ 	.byte	0x04, 0x29
        /*005e*/ 	.short	(.L_41 - .L_40)


	//   ....[0]....
.L_40:
        /*0060*/ 	.word	0xffffffff


	//   ....[1]....
        /*0064*/ 	.word	0xffffffff


	//   ....[2]....
        /*0068*/ 	.word	0xffffffff


	//   ....[3]....
        /*006c*/ 	.word	0xffffffff


	//   ....[4]....
        /*0070*/ 	.word	0xffffffff


	//   ....[5]....
        /*0074*/ 	.word	0xffffffff


	//   ....[6]....
        /*0078*/ 	.word	0xffffffff


	//   ....[7]....
        /*007c*/ 	.word	0xffffffff


	//   ....[8]....
        /*0080*/ 	.word	0xffffffff


	//   ....[9]....
        /*0084*/ 	.word	0xffffffff


	//   ....[10]....
        /*0088*/ 	.word	0xffffffff


	//   ....[11]....
        /*008c*/ 	.word	0xffffffff


	//   ....[12]....
        /*0090*/ 	.word	0xffffffff


	//----- nvinfo : EIATTR_COOP_GROUP_INSTR_OFFSETS
	.align		4
.L_41:
        /*0094*/ 	.byte	0x04, 0x28
        /*0096*/ 	.short	(.L_43 - .L_42)


	//   ....[0]....
.L_42:
        /*0098*/ 	.word	0x00000090


	//   ....[1]....
        /*009c*/ 	.word	0x000004d0


	//   ....[2]....
        /*00a0*/ 	.word	0x00000600


	//   ....[3]....
        /*00a4*/ 	.word	0x00000740


	//   ....[4]....
        /*00a8*/ 	.word	0x00000840


	//   ....[5]....
        /*00ac*/ 	.word	0x000009b0


	//   ....[6]....
        /*00b0*/ 	.word	0x00000b50


	//   ....[7]....
        /*00b4*/ 	.word	0x00001c20


	//   ....[8]....
        /*00b8*/ 	.word	0x000028e0


	//   ....[9]....
        /*00bc*/ 	.word	0x00002af0


	//   ....[10]....
        /*00c0*/ 	.word	0x00002b20


	//   ....[11]....
        /*00c4*/ 	.word	0x00003470


	//   ....[12]....
        /*00c8*/ 	.word	0x000036a0


	//----- nvinfo : EIATTR_VRC_CTA_INIT_COUNT
	.align		4
.L_43:
        /*00cc*/ 	.byte	0x02, 0x4a
        /*00ce*/ 	.byte	0x80
	.zero		1


	//----- nvinfo : EIATTR_SYSCALL_OFFSETS
	.align		4
        /*00d0*/ 	.byte	0x04, 0x46
        /*00d2*/ 	.short	(.L_45 - .L_44)


	//   ....[0]....
.L_44:
        /*00d4*/ 	.word	0x00004ad0


	//   ....[1]....
        /*00d8*/ 	.word	0x00004c10


	//   ....[2]....
        /*00dc*/ 	.word	0x000053b0


	//----- nvinfo : EIATTR_MBARRIER_INSTR_OFFSETS
	.align		4
.L_45:
        /*00e0*/ 	.byte	0x04, 0x39
        /*00e2*/ 	.short	(.L_47 - .L_46)


	//   ....[0]....
.L_46:
        /*00e4*/ 	.word	0x000005b0
        /*00e8*/ 	.word	0x000000ff
        /*00ec*/ 	.word	0x00000000
        /*00f0*/ 	.short	0x0100
        /*00f2*/ 	.byte	0x05
	.zero		1


	//   ....[1]....
        /*00f4*/ 	.word	0x000005c0
        /*00f8*/ 	.word	0x000000ff
        /*00fc*/ 	.word	0x00000010
        /*0100*/ 	.short	0x0100
        /*0102*/ 	.byte	0x05
	.zero		1


	//   ....[2]....
        /*0104*/ 	.word	0x000005d0
        /*0108*/ 	.word	0x000000ff
        /*010c*/ 	.word	0x00000008
        /*0110*/ 	.short	0x0100
        /*0112*/ 	.byte	0x05
	.zero		1


	//   ....[3]....
        /*0114*/ 	.word	0x000005e0
        /*0118*/ 	.word	0x000000ff
        /*011c*/ 	.word	0x00000018
        /*0120*/ 	.short	0x0100
        /*0122*/ 	.byte	0x05
	.zero		1


	//   ....[4]....
        /*0124*/ 	.word	0x00000710
        /*0128*/ 	.word	0x000000ff
        /*012c*/ 	.word	0x00000020
        /*0130*/ 	.short	0x0100
        /*0132*/ 	.byte	0x06
	.zero		1


	//   ....[5]....
        /*0134*/ 	.word	0x00000720
        /*0138*/ 	.word	0x000000ff
        /*013c*/ 	.word	0x00000028
        /*0140*/ 	.short	0x0100
        /*0142*/ 	.byte	0x06
	.zero		1


	//   ....[6]....
        /*0144*/ 	.word	0x00000810
        /*0148*/ 	.word	0x000000ff
        /*014c*/ 	.word	0x00000030
        /*0150*/ 	.short	0x0100
        /*0152*/ 	.byte	0x05
	.zero		1


	//   ....[7]....
        /*0154*/ 	.word	0x00000820
        /*0158*/ 	.word	0x000000ff
        /*015c*/ 	.word	0x00000038
        /*0160*/ 	.short	0x0100
        /*0162*/ 	.byte	0x05
	.zero		1


	//   ....[8]....
        /*0164*/ 	.word	0x00000960
        /*0168*/ 	.word	0x000000ff
        /*016c*/ 	.word	0x00000040
        /*0170*/ 	.short	0x0100
        /*0172*/ 	.byte	0x05
	.zero		1


	//   ....[9]....
        /*0174*/ 	.word	0x00000970
        /*0178*/ 	.word	0x000000ff
        /*017c*/ 	.word	0x00000050
        /*0180*/ 	.short	0x0100
        /*0182*/ 	.byte	0x05
	.zero		1


	//   ....[10]....
        /*0184*/ 	.word	0x00000980
        /*0188*/ 	.word	0x000000ff
        /*018c*/ 	.word	0x00000048
        /*0190*/ 	.short	0x0100
        /*0192*/ 	.byte	0x05
	.zero		1


	//   ....[11]....
        /*0194*/ 	.word	0x00000990
        /*0198*/ 	.word	0x000000ff
        /*019c*/ 	.word	0x00000058
        /*01a0*/ 	.short	0x0100
        /*01a2*/ 	.byte	0x05
	.zero		1


	//   ....[12]....
        /*01a4*/ 	.word	0x00000ac0
        /*01a8*/ 	.word	0x000000ff
        /*01ac*/ 	.word	0x00000060
        /*01b0*/ 	.short	0x0100
        /*01b2*/ 	.byte	0x06
	.zero		1


	//   ....[13]....
        /*01b4*/ 	.word	0x00000ad0
        /*01b8*/ 	.word	0x000000ff
        /*01bc*/ 	.word	0x00000080
        /*01c0*/ 	.short	0x0100
        /*01c2*/ 	.byte	0x06
	.zero		1


	//   ....[14]....
        /*01c4*/ 	.word	0x00000ae0
        /*01c8*/ 	.word	0x000000ff
        /*01cc*/ 	.word	0x00000068
        /*01d0*/ 	.short	0x0100
        /*01d2*/ 	.byte	0x06
	.zero		1


	//   ....[15]....
        /*01d4*/ 	.word	0x00000af0
        /*01d8*/ 	.word	0x000000ff
        /*01dc*/ 	.word	0x00000088
        /*01e0*/ 	.short	0x0100
        /*01e2*/ 	.byte	0x06
	.zero		1


	//   ....[16]....
        /*01e4*/ 	.word	0x00000b00
        /*01e8*/ 	.word	0x000000ff
        /*01ec*/ 	.word	0x00000070
        /*01f0*/ 	.short	0x0100
        /*01f2*/ 	.byte	0x06
	.zero		1


	//   ....[17]....
        /*01f4*/ 	.word	0x00000b10
        /*01f8*/ 	.word	0x000000ff
        /*01fc*/ 	.word	0x00000090
        /*0200*/ 	.short	0x0100
        /*0202*/ 	.byte	0x06
	.zero		1


	//   ....[18]....
        /*0204*/ 	.word	0x00000b20
        /*0208*/ 	.word	0x000000ff
        /*020c*/ 	.word	0x00000078
        /*0210*/ 	.short	0x0100
        /*0212*/ 	.byte	0x06
	.zero		1


	//   ....[19]....
        /*0214*/ 	.word	0x00000b30
        /*0218*/ 	.word	0x000000ff
        /*021c*/ 	.word	0x00000098
        /*0220*/ 	.short	0x0100
        /*0222*/ 	.byte	0x06
	.zero		1


	//   ....[20]....
        /*0224*/ 	.word	0x00000c20
        /*0228*/ 	.word	0x000000ff
        /*022c*/ 	.word	0x000000a0
        /*0230*/ 	.short	0x0100
        /*0232*/ 	.byte	0x05
	.zero		1


	//   ....[21]....
        /*0234*/ 	.word	0x00000c30
        /*0238*/ 	.word	0x000000ff
        /*023c*/ 	.word	0x000000b0
        /*0240*/ 	.short	0x0100
        /*0242*/ 	.byte	0x05
	.zero		1


	//   ....[22]....
        /*0244*/ 	.word	0x00000c40
        /*0248*/ 	.word	0x000000ff
        /*024c*/ 	.word	0x000000a8
        /*0250*/ 	.short	0x0100
        /*0252*/ 	.byte	0x05
	.zero		1


	//   ....[23]....
        /*0254*/ 	.word	0x00000c50
        /*0258*/ 	.word	0x000000ff
        /*025c*/ 	.word	0x000000b8
        /*0260*/ 	.short	0x0100
        /*0262*/ 	.byte	0x05
	.zero		1


	//   ....[24]....
        /*0264*/ 	.word	0x00001520
        /*0268*/ 	.word	0x00000003
        /*026c*/ 	.word	0x000000b0
        /*0270*/ 	.short	0x010a
        /*0272*/ 	.byte	0xff
	.zero		1


	//   ....[25]....
        /*0274*/ 	.word	0x00001550
        /*0278*/ 	.word	0x00000003
        /*027c*/ 	.word	0x000000a0
        /*0280*/ 	.short	0x0101
        /*0282*/ 	.byte	0xff
	.zero		1


	//   ....[26]....
        /*0284*/ 	.word	0x00001620
        /*0288*/ 	.word	0x000000ff
        /*028c*/ 	.word	0x00000010
        /*0290*/ 	.short	0x010a
        /*0292*/ 	.byte	0x08
	.zero		1


	//   ....[27]....
        /*0294*/ 	.word	0x000016c0
        /*0298*/ 	.word	0x000000ff
        /*029c*/ 	.word	0x00000010
        /*02a0*/ 	.short	0x010a
        /*02a2*/ 	.byte	0x21
	.zero		1


	//   ....[28]....
        /*02a4*/ 	.word	0x00001810
        /*02a8*/ 	.word	0x000000ff
        /*02ac*/ 	.word	0x00000010
        /*02b0*/ 	.short	0x010a
        /*02b2*/ 	.byte	0x08
	.zero		1


	//   ....[29]....
        /*02b4*/ 	.word	0x00001920
        /*02b8*/ 	.word	0x000000ff
        /*02bc*/ 	.word	0x00000038
        /*02c0*/ 	.short	0x0101
        /*02c2*/ 	.byte	0x04
	.zero		1


	//   ....[30]....
        /*02c4*/ 	.word	0x00001940
        /*02c8*/ 	.word	0x000000ff
        /*02cc*/ 	.word	0x00000010
        /*02d0*/ 	.short	0x010a
        /*02d2*/ 	.byte	0x08
	.zero		1


	//   ....[31]....
        /*02d4*/ 	.word	0x000019c0
        /*02d8*/ 	.word	0x000000ff
        /*02dc*/ 	.word	0x00000010
        /*02e0*/ 	.short	0x010a
        /*02e2*/ 	.byte	0x11
	.zero		1


	//   ....[32]....
        /*02e4*/ 	.word	0x00001b10
        /*02e8*/ 	.word	0x000000ff
        /*02ec*/ 	.word	0x00000010
        /*02f0*/ 	.short	0x010a
        /*02f2*/ 	.byte	0x08
	.zero		1


	//   ....[33]....
        /*02f4*/ 	.word	0x00001c50
        /*02f8*/ 	.word	0x00000002
        /*02fc*/ 	.word	0x00000040
        /*0300*/ 	.short	0x010a
        /*0302*/ 	.byte	0xff
	.zero		1


	//   ....[34]....
        /*0304*/ 	.word	0x00001d10
        /*0308*/ 	.word	0x00000002
        /*030c*/ 	.word	0x00000000
        /*0310*/ 	.short	0x0101
        /*0312*/ 	.byte	0xff
	.zero		1


	//   ....[35]....
        /*0314*/ 	.word	0x00002270
        /*0318*/ 	.word	0x000000ff
        /*031c*/ 	.word	0x00000000
        /*0320*/ 	.short	0x010a
        /*0322*/ 	.byte	0x04
	.zero		1


	//   ....[36]....
        /*0324*/ 	.word	0x00002310
        /*0328*/ 	.word	0x00000000
        /*032c*/ 	.word	0x00000000
        /*0330*/ 	.short	0x010a
        /*0332*/ 	.byte	0xff
	.zero		1


	//   ....[37]....
        /*0334*/ 	.word	0x00002430
        /*0338*/ 	.word	0x00000000
        /*033c*/ 	.word	0x000000a0
        /*0340*/ 	.short	0x010a
        /*0342*/ 	.byte	0xff
	.zero		1


	//   ....[38]....
        /*0344*/ 	.word	0x00002490
        /*0348*/ 	.word	0x00000004
        /*034c*/ 	.word	0x00000000
        /*0350*/ 	.short	0x0101
        /*0352*/ 	.byte	0xff
	.zero		1


	//   ....[39]....
        /*0354*/ 	.word	0x000024b0
        /*0358*/ 	.word	0x000000ff
        /*035c*/ 	.word	0x00000050
        /*0360*/ 	.short	0x010a
        /*0362*/ 	.byte	0x05
	.zero		1


	//   ....[40]....
        /*0364*/ 	.word	0x000025d0
        /*0368*/ 	.word	0x00000000
        /*036c*/ 	.word	0x00000040
        /*0370*/ 	.short	0x010a
        /*0372*/ 	.byte	0xff
	.zero		1


	//   ....[41]....
        /*0374*/ 	.word	0x000026e0
        /*0378*/ 	.word	0x00000000
        /*037c*/ 	.word	0x00000000
        /*0380*/ 	.short	0x0101
        /*0382*/ 	.byte	0xff
	.zero		1


	//   ....[42]....
        /*0384*/ 	.word	0x00002770
        /*0388*/ 	.word	0x000000ff
        /*038c*/ 	.word	0x00000050
        /*0390*/ 	.short	0x0106
        /*0392*/ 	.byte	0x05
	.zero		1


	//   ....[43]....
        /*0394*/ 	.word	0x00002790
        /*0398*/ 	.word	0x000000ff
        /*039c*/ 	.word	0x00000050
        /*03a0*/ 	.short	0x010a
        /*03a2*/ 	.byte	0x05
	.zero		1


	//   ....[44]....
        /*03a4*/ 	.word	0x00002820
        /*03a8*/ 	.word	0x000000ff
        /*03ac*/ 	.word	0x00000050
        /*03b0*/ 	.short	0x0106
        /*03b2*/ 	.byte	0x04
	.zero		1


	//   ....[45]....
        /*03b4*/ 	.word	0x00002860
        /*03b8*/ 	.word	0x00000000
        /*03bc*/ 	.word	0x00000050
        /*03c0*/ 	.short	0x010a
        /*03c2*/ 	.byte	0xff
	.zero		1


	//   ....[46]....
        /*03c4*/ 	.word	0x00002d60
        /*03c8*/ 	.word	0x00000000
        /*03cc*/ 	.word	0x00000040
        /*03d0*/ 	.short	0x010a
        /*03d2*/ 	.byte	0xff
	.zero		1


	//   ....[47]....
        /*03d4*/ 	.word	0x00002e70
        /*03d8*/ 	.word	0x00000003
        /*03dc*/ 	.word	0x00000000
        /*03e0*/ 	.short	0x0101
        /*03e2*/ 	.byte	0xff
	.zero		1


	//   ....[48]....
        /*03e4*/ 	.word	0x00002e80
        /*03e8*/ 	.word	0x000000ff
        /*03ec*/ 	.word	0x00000000
        /*03f0*/ 	.short	0x010a
        /*03f2*/ 	.byte	0x04
	.zero		1


	//   ....[49]....
        /*03f4*/ 	.word	0x00002ea0
        /*03f8*/ 	.word	0x000000ff
        /*03fc*/ 	.word	0x00000080
        /*0400*/ 	.short	0x010a
        /*0402*/ 	.byte	0x08
	.zero		1


	//   ....[50]....
        /*0404*/ 	.word	0x00002f70
        /*0408*/ 	.word	0x000000ff
        /*040c*/ 	.word	0x00000000
        /*0410*/ 	.short	0x010a
        /*0412*/ 	.byte	0x07
	.zero		1


	//   ....[51]....
        /*0414*/ 	.word	0x000030b0
        /*0418*/ 	.word	0x000000ff
        /*041c*/ 	.word	0x00000000
        /*0420*/ 	.short	0x010a
        /*0422*/ 	.byte	0x04
	.zero		1


	//   ....[52]....
        /*0424*/ 	.word	0x000032a0
        /*0428*/ 	.word	0x000000ff
        /*042c*/ 	.word	0x00000000
        /*0430*/ 	.short	0x010a
        /*0432*/ 	.byte	0x05
	.zero		1


	//   ....[53]....
        /*0434*/ 	.word	0x00003330
        /*0438*/ 	.word	0x000000ff
        /*043c*/ 	.word	0x00000000
        /*0440*/ 	.short	0x010a
        /*0442*/ 	.byte	0x05
	.zero		1


	//   ....[54]....
        /*0444*/ 	.word	0x000033c0
        /*0448*/ 	.word	0x000000ff
        /*044c*/ 	.word	0x00000000
        /*0450*/ 	.short	0x010a
        /*0452*/ 	.byte	0x05
	.zero		1


	//   ....[55]....
        /*0454*/ 	.word	0x00003450
        /*0458*/ 	.word	0x000000ff
        /*045c*/ 	.word	0x00000000
        /*0460*/ 	.short	0x010a
        /*0462*/ 	.byte	0x07
	.zero		1


	//   ....[56]....
        /*0464*/ 	.word	0x00003890
        /*0468*/ 	.word	0x00000000
        /*046c*/ 	.word	0x00000040
        /*0470*/ 	.short	0x010a
        /*0472*/ 	.byte	0xff
	.zero		1


	//   ....[57]....
        /*0474*/ 	.word	0x00003980
        /*0478*/ 	.word	0x00000000
        /*047c*/ 	.word	0x00000000
        /*0480*/ 	.short	0x0101
        /*0482*/ 	.byte	0xff
	.zero		1


	//   ....[58]....
        /*0484*/ 	.word	0x00003ca0
        /*0488*/ 	.word	0x000000ff
        /*048c*/ 	.word	0x00000038
        /*0490*/ 	.short	0x010a
        /*0492*/ 	.byte	0x06
	.zero		1


	//   ....[59]....
        /*0494*/ 	.word	0x00003e20
        /*0498*/ 	.word	0x000000ff
        /*049c*/ 	.word	0x00000028
        /*04a0*/ 	.short	0x010a
        /*04a2*/ 	.byte	0x06
	.zero		1


	//   ....[60]....
        /*04a4*/ 	.word	0x00004150
        /*04a8*/ 	.word	0x000000ff
        /*04ac*/ 	.word	0x00000020
        /*04b0*/ 	.short	0x010b
        /*04b2*/ 	.byte	0x06
	.zero		1


	//   ....[61]....
        /*04b4*/ 	.word	0x00004170
        /*04b8*/ 	.word	0x000000ff
        /*04bc*/ 	.word	0x00000000
        /*04c0*/ 	.short	0x0101
        /*04c2*/ 	.byte	0x25
	.zero		1


	//   ....[62]....
        /*04c4*/ 	.word	0x000041b0
        /*04c8*/ 	.word	0x00000000
        /*04cc*/ 	.word	0x00000028
        /*04d0*/ 	.short	0x010a
        /*04d2*/ 	.byte	0xff
	.zero		1


	//   ....[63]....
        /*04d4*/ 	.word	0x000044e0
        /*04d8*/ 	.word	0x00000000
        /*04dc*/ 	.word	0x00000040
        /*04e0*/ 	.short	0x010a
        /*04e2*/ 	.byte	0xff
	.zero		1


	//   ....[64]....
        /*04e4*/ 	.word	0x000045f0
        /*04e8*/ 	.word	0x00000000
        /*04ec*/ 	.word	0x00000000
        /*04f0*/ 	.short	0x0101
        /*04f2*/ 	.byte	0xff
	.zero		1


	//   ....[65]....
        /*04f4*/ 	.word	0x00004f90
        /*04f8*/ 	.word	0x000000ff
        /*04fc*/ 	.word	0x00000020
        /*0500*/ 	.short	0x010a
        /*0502*/ 	.byte	0x2b
	.zero		1


	//   ....[66]....
        /*0504*/ 	.word	0x00004fa0
        /*0508*/ 	.word	0x0000009c
        /*050c*/ 	.word	0x00000060
        /*0510*/ 	.short	0x010a
        /*0512*/ 	.byte	0xff
	.zero		1


	//   ....[67]....
        /*0514*/ 	.word	0x00005130
        /*0518*/ 	.word	0x000000ff
        /*051c*/ 	.word	0x00000020
        /*0520*/ 	.short	0x010a
        /*0522*/ 	.byte	0x2b
	.zero		1


	//   ....[68]....
        /*0524*/ 	.word	0x00005230
        /*0528*/ 	.word	0x000000ff
        /*052c*/ 	.word	0x00000000
        /*0530*/ 	.short	0x0101
        /*0532*/ 	.byte	0x04
	.zero		1


	//   ....[69]....
        /*0534*/ 	.word	0x00005290
        /*0538*/ 	.word	0x0000009c
        /*053c*/ 	.word	0x00000060
        /*0540*/ 	.short	0x010a
        /*0542*/ 	.byte	0xff
	.zero		1


	//   ....[70]....
        /*0544*/ 	.word	0x00005650
        /*0548*/ 	.word	0x000000ff
        /*054c*/ 	.word	0x00000000
        /*0550*/ 	.short	0x0101
        /*0552*/ 	.byte	0x05
	.zero		1


	//   ....[71]....
        /*0554*/ 	.word	0x00006700
        /*0558*/ 	.word	0x00000003
        /*055c*/ 	.word	0x000000b0
        /*0560*/ 	.short	0x010a
        /*0562*/ 	.byte	0xff
	.zero		1


	//   ....[72]....
        /*0564*/ 	.word	0x00006760
        /*0568*/ 	.word	0x00000002
        /*056c*/ 	.word	0x00000010
        /*0570*/ 	.short	0x010a
        /*0572*/ 	.byte	0xff
	.zero		1


	//   ....[73]....
        /*0574*/ 	.word	0x000067c0
        /*0578*/ 	.word	0x00000002
        /*057c*/ 	.word	0x00000010
        /*0580*/ 	.short	0x010a
        /*0582*/ 	.byte	0xff
	.zero		1


	//   ....[74]....
        /*0584*/ 	.word	0x00006810
        /*0588*/ 	.word	0x00000002
        /*058c*/ 	.word	0x00000040
        /*0590*/ 	.short	0x010a
        /*0592*/ 	.byte	0xff
	.zero		1


	//   ....[75]....
        /*0594*/ 	.word	0x00006870
        /*0598*/ 	.word	0x00000000
        /*059c*/ 	.word	0x00000000
        /*05a0*/ 	.short	0x010a
        /*05a2*/ 	.byte	0xff
	.zero		1


	//   ....[76]....
        /*05a4*/ 	.word	0x000068c0
        /*05a8*/ 	.word	0x00000000
        /*05ac*/ 	.word	0x000000a0
        /*05b0*/ 	.short	0x010a
        /*05b2*/ 	.byte	0xff
	.zero		1


	//   ....[77]....
        /*05b4*/ 	.word	0x00006920
        /*05b8*/ 	.word	0x00000000
        /*05bc*/ 	.word	0x00000050
        /*05c0*/ 	.short	0x010a
        /*05c2*/ 	.byte	0xff
	.zero		1


	//   ....[78]....
        /*05c4*/ 	.word	0x00006970
        /*05c8*/ 	.word	0x00000000
        /*05cc*/ 	.word	0x00000040
        /*05d0*/ 	.short	0x010a
        /*05d2*/ 	.byte	0xff
	.zero		1


	//   ....[79]....
        /*05d4*/ 	.word	0x000069d0
        /*05d8*/ 	.word	0x00000000
        /*05dc*/ 	.word	0x00000050
        /*05e0*/ 	.short	0x010a
        /*05e2*/ 	.byte	0xff
	.zero		1


	//   ....[80]....
        /*05e4*/ 	.word	0x00006a20
        /*05e8*/ 	.word	0x00000000
        /*05ec*/ 	.word	0x00000040
        /*05f0*/ 	.short	0x010a
        /*05f2*/ 	.byte	0xff
	.zero		1


	//   ....[81]....
        /*05f4*/ 	.word	0x00006a80
        /*05f8*/ 	.word	0x00000003
        /*05fc*/ 	.word	0x00000080
        /*0600*/ 	.short	0x010a
        /*0602*/ 	.byte	0xff
	.zero		1


	//   ....[82]....
        /*0604*/ 	.word	0x00006ae0
        /*0608*/ 	.word	0x00000000
        /*060c*/ 	.word	0x00000000
        /*0610*/ 	.short	0x010a
        /*0612*/ 	.byte	0xff
	.zero		1


	//   ....[83]....
        /*0614*/ 	.word	0x00006b40
        /*0618*/ 	.word	0x00000000
        /*061c*/ 	.word	0x00000000
        /*0620*/ 	.short	0x010a
        /*0622*/ 	.byte	0xff
	.zero		1


	//   ....[84]....
        /*0624*/ 	.word	0x00006ba0
        /*0628*/ 	.word	0x00000000
        /*062c*/ 	.word	0x00000000
        /*0630*/ 	.short	0x010a
        /*0632*/ 	.byte	0xff
	.zero		1


	//   ....[85]....
        /*0634*/ 	.word	0x00006c00
        /*0638*/ 	.word	0x00000000
        /*063c*/ 	.word	0x00000000
        /*0640*/ 	.short	0x010a
        /*0642*/ 	.byte	0xff
	.zero		1


	//   ....[86]....
        /*0644*/ 	.word	0x00006c60
        /*0648*/ 	.word	0x00000000
        /*064c*/ 	.word	0x00000000
        /*0650*/ 	.short	0x010a
        /*0652*/ 	.byte	0xff
	.zero		1


	//   ....[87]....
        /*0654*/ 	.word	0x00006cb0
        /*0658*/ 	.word	0x00000000
        /*065c*/ 	.word	0x00000040
        /*0660*/ 	.short	0x010a
        /*0662*/ 	.byte	0xff
	.zero		1


	//   ....[88]....
        /*0664*/ 	.word	0x00006d10
        /*0668*/ 	.word	0x00000000
        /*066c*/ 	.word	0x00000038
        /*0670*/ 	.short	0x010a
        /*0672*/ 	.byte	0xff
	.zero		1


	//   ....[89]....
        /*0674*/ 	.word	0x00006d70
        /*0678*/ 	.word	0x00000003
        /*067c*/ 	.word	0x00000028
        /*0680*/ 	.short	0x010a
        /*0682*/ 	.byte	0xff
	.zero		1


	//   ....[90]....
        /*0684*/ 	.word	0x00006dc0
        /*0688*/ 	.word	0x00000000
        /*068c*/ 	.word	0x00000040
        /*0690*/ 	.short	0x010a
        /*0692*/ 	.byte	0xff
	.zero		1


	//   ....[91]....
        /*0694*/ 	.word	0x00006e20
        /*0698*/ 	.word	0x00000000
        /*069c*/ 	.word	0x00000020
        /*06a0*/ 	.short	0x010a
        /*06a2*/ 	.byte	0xff
	.zero		1


	//   ....[92]....
        /*06a4*/ 	.word	0x00006e70
        /*06a8*/ 	.word	0x0000009c
        /*06ac*/ 	.word	0x00000060
        /*06b0*/ 	.short	0x010a
        /*06b2*/ 	.byte	0xff
	.zero		1


	//----- nvinfo : EIATTR_NUM_MBARRIERS
	.align		4
.L_47:
        /*06b4*/ 	.byte	0x03, 0x38
        /*06b6*/ 	.short	0x0018


	//----- nvinfo : EIATTR_EXIT_INSTR_OFFSETS
	.align		4
        /*06b8*/ 	.byte	0x04, 0x1c
        /*06ba*/ 	.short	(.L_49 - .L_48)


	//   ....[0]....
.L_48:
        /*06bc*/ 	.word	0x00002340


	//   ....[1]....
        /*06c0*/ 	.word	0x00002830


	//   ....[2]....
        /*06c4*/ 	.word	0x00002890


	//   ....[3]....
        /*06c8*/ 	.word	0x000036b0


	//   ....[4]....
        /*06cc*/ 	.word	0x000041e0


	//   ....[5]....
        /*06d0*/ 	.word	0x00004220


	//   ....[6]....
        /*06d4*/ 	.word	0x000066f0


	//----- nvinfo : EIATTR_MAX_THREADS
	.align		4
.L_49:
        /*06d8*/ 	.byte	0x04, 0x05
        /*06da*/ 	.short	(.L_51 - .L_50)
.L_50:
        /*06dc*/ 	.word	0x00000100
        /*06e0*/ 	.word	0x00000001
        /*06e4*/ 	.word	0x00000001


	//----- nvinfo : EIATTR_CRS_STACK_SIZE
	.align		4
.L_51:
        /*06e8*/ 	.byte	0x04, 0x1e
        /*06ea*/ 	.short	(.L_53 - .L_52)
.L_52:
        /*06ec*/ 	.word	0x00000000


	//----- nvinfo : EIATTR_CBANK_PARAM_SIZE
	.align		4
.L_53:
        /*06f0*/ 	.byte	0x03, 0x19
        /*06f2*/ 	.short	0x0800


	//----- nvinfo : EIATTR_PARAM_CBANK
	.align		4
        /*06f4*/ 	.byte	0x04, 0x0a
        /*06f6*/ 	.short	(.L_55 - .L_54)
	.align		4
.L_54:
        /*06f8*/ 	.word	index@(.nv.constant0._ZN7cutlass13device_kernelINS_4gemm6kernel13GemmUniversalIN4cute5tupleIJiiiiEEENS1_10collective13CollectiveMmaINS1_35MainloopSm100TmaUmmaWarpSpecializedILi2ELi2ELi4ENS5_IJNS4_1CILi1EEESB_SB_EEEEENS5_IJNSA_ILi128EEENSA_ILi64EEESF_EEENS_12float_e5m2_tENS5_IJlSB_lEEESH_SI_NS4_8TiledMMAINS4_8MMA_AtomIJNS4_10MMA_TraitsINS4_19SM100_MMA_F8F6F4_SSEJSH_SH_fSE_SF_NS4_17integral_constantINS4_4UMMA5MajorELSP_0EEESQ_NSN_INSO_7ScaleInELSR_0EEESS_EEEEEENS4_6LayoutISC_NS5_IJNSA_ILi0EEESW_SW_EEEEENS5_IJNS4_10UnderscoreESZ_SZ_EEEEENS4_13SM90_TMA_LOADENS4_14ComposedLayoutINS4_7SwizzleILi2ELi4ELi3EEENS4_18smem_ptr_flag_bitsILi8EEENSV_INS5_IJNSA_ILi8EEESF_EEENS5_IJSF_SB_EEEEEEEvNS4_8identityES12_S1C_vS1D_EENS_8epilogue10collective18CollectiveEpilogueINS1F_23Sm100TmaWarpSpecializedILi1ELi1ELi64ELb0ELb0EEEJSG_NS5_IJNSV_ISE_SB_EENSV_ISF_SB_EEEEESH_SI_SH_SI_NS1F_6fusion15FusionCallbacksIS1J_NS1N_17LinearCombinationISH_fSH_fLNS_15FloatRoundStyleE2EEESG_S1M_JEEENS4_5SM1004TMEM4LOAD26SM100_TMEM_LOAD_32dp32b64xES12_S1C_NS4_39AutoVectorizingCopyWithAssumedAlignmentILi128EEENS4_14SM90_TMA_STOREES1C_S1Y_S1Y_EEEvvEEEEvNT_6ParamsE)
        /*06fc*/ 	.short	0x0380
        /*06fe*/ 	.short	0x0800


	//----- nvinfo : EIATTR_SW_WAR
	.align		4
.L_55:
        /*0700*/ 	.byte	0x04, 0x36
        /*0702*/ 	.short	(.L_57 - .L_56)
.L_56:
        /*0704*/ 	.word	0x00000008
.L_57:


//--------------------- .nv.callgraph             --------------------------
	.section	.nv.callgraph,"",@"SHT_CUDA_CALLGRAPH"
	.align	4
	.sectionentsize	8
	.align		4
        /*0000*/ 	.word	0x00000000
	.align		4
        /*0004*/ 	.word	0xffffffff
	.align		4
        /*0008*/ 	.word	index@(_ZN7cutlass13device_kernelINS_4gemm6kernel13GemmUniversalIN4cute5tupleIJiiiiEEENS1_10collective13CollectiveMmaINS1_35MainloopSm100TmaUmmaWarpSpecializedILi2ELi2ELi4ENS5_IJNS4_1CILi1EEESB_SB_EEEEENS5_IJNSA_ILi128EEENSA_ILi64EEESF_EEENS_12float_e5m2_tENS5_IJlSB_lEEESH_SI_NS4_8TiledMMAINS4_8MMA_AtomIJNS4_10MMA_TraitsINS4_19SM100_MMA_F8F6F4_SSEJSH_SH_fSE_SF_NS4_17integral_constantINS4_4UMMA5MajorELSP_0EEESQ_NSN_INSO_7ScaleInELSR_0EEESS_EEEEEENS4_6LayoutISC_NS5_IJNSA_ILi0EEESW_SW_EEEEENS5_IJNS4_10UnderscoreESZ_SZ_EEEEENS4_13SM90_TMA_LOADENS4_14ComposedLayoutINS4_7SwizzleILi2ELi4ELi3EEENS4_18smem_ptr_flag_bitsILi8EEENSV_INS5_IJNSA_ILi8EEESF_EEENS5_IJSF_SB_EEEEEEEvNS4_8identityES12_S1C_vS1D_EENS_8epilogue10collective18CollectiveEpilogueINS1F_23Sm100TmaWarpSpecializedILi1ELi1ELi64ELb0ELb0EEEJSG_NS5_IJNSV_ISE_SB_EENSV_ISF_SB_EEEEESH_SI_SH_SI_NS1F_6fusion15FusionCallbacksIS1J_NS1N_17LinearCombinationISH_fSH_fLNS_15FloatRoundStyleE2EEESG_S1M_JEEENS4_5SM1004TMEM4LOAD26SM100_TMEM_LOAD_32dp32b64xES12_S1C_NS4_39AutoVectorizingCopyWithAssumedAlignmentILi128EEENS4_14SM90_TMA_STOREES1C_S1Y_S1Y_EEEvvEEEEvNT_6ParamsE)
	.align		4
        /*000c*/ 	.word	index@(__assertfail)
	.align		4
        /*0010*/ 	.word	0x00000000
	.align		4
        /*0014*/ 	.word	0xfffffffe
	.align		4
        /*0018*/ 	.word	0x00000000
	.align		4
        /*001c*/ 	.word	0xfffffffd
	.align		4
        /*0020*/ 	.word	0x00000000
	.align		4
        /*0024*/ 	.word	0xfffffffc


//--------------------- .nv.constant4             --------------------------
	.section	.nv.constant4,"a",@progbits
	.align	8
	.align		8
.nv.constant4:
        /*0000*/ 	.dword	__assertfail
	.align		8
        /*0008*/ 	.dword	__unnamed_1
	.align		8
        /*0010*/ 	.dword	__unnamed_2
	.align		8
        /*0018*/ 	.dword	_ZN40_INTERNAL_0f72dd54_4_k_cu_cd9adc44_325794cuda3std3__45__cpo5beginE
	.align		8
        /*0020*/ 	.dword	_ZN40_INTERNAL_0f72dd54_4_k_cu_cd9adc44_325794cuda3std3__45__cpo3endE
	.align		8
        /*0028*/ 	.dword	_ZN40_INTERNAL_0f72dd54_4_k_cu_cd9adc44_325794cuda3std3__45__cpo6cbeginE
	.align		8
        /*0030*/ 	.dword	_ZN40_INTERNAL_0f72dd54_4_k_cu_cd9adc44_325794cuda3std3__45__cpo4cendE
	.align		8
        /*0038*/ 	.dword	_ZN40_INTERNAL_0f72dd54_4_k_cu_cd9adc44_325794cuda3std3__442_GLOBAL__N__0f72dd54_4_k_cu_cd9adc44_325796ignoreE
	.align		8
        /*0040*/ 	.dword	_ZN40_INTERNAL_0f72dd54_4_k_cu_cd9adc44_325794cuda3std3__419piecewise_constructE
	.align		8
        /*0048*/ 	.dword	_ZN40_INTERNAL_0f72dd54_4_k_cu_cd9adc44_325794cuda3std3__48in_placeE
	.align		8
        /*0050*/ 	.dword	_ZN40_INTERNAL_0f72dd54_4_k_cu_cd9adc44_325794cuda3std6ranges3__45__cpo4swapE
	.align		8
        /*0058*/ 	.dword	_ZN40_INTERNAL_0f72dd54_4_k_cu_cd9adc44_325794cuda3std6ranges3__45__cpo9iter_moveE
	.align		8
        /*0060*/ 	.dword	_ZN40_INTERNAL_0f72dd54_4_k_cu_cd9adc44_325794cute7productE
	.align		8
        /*0068*/ 	.dword	_ZN40_INTERNAL_0f72dd54_4_k_cu_cd9adc44_325794cute1_E
	.align		8
        /*0070*/ 	.dword	$str$25
	.align		8
        /*0078*/ 	.dword	$str$26
	.align		8
        /*0080*/ 	.dword	$str$27
	.align		8
        /*0088*/ 	.dword	$str$28


//--------------------- .text._ZN7cutlass13device_kernelINS_4gemm6kernel13GemmUniversalIN4cute5tupleIJiiiiEEENS1_10collective13CollectiveMmaINS1_35MainloopSm100TmaUmmaWarpSpecializedILi2ELi2ELi4ENS5_IJNS4_1CILi1EEESB_SB_EEEEENS5_IJNSA_ILi128EEENSA_ILi64EEESF_EEENS_12float_e5m2_tENS5_IJlSB_lEEESH_SI_NS4_8TiledMMAINS4_8MMA_AtomIJNS4_10MMA_TraitsINS4_19SM100_MMA_F8F6F4_SSEJSH_SH_fSE_SF_NS4_17integral_constantINS4_4UMMA5MajorELSP_0EEESQ_NSN_INSO_7ScaleInELSR_0EEESS_EEEEEENS4_6LayoutISC_NS5_IJNSA_ILi0EEESW_SW_EEEEENS5_IJNS4_10UnderscoreESZ_SZ_EEEEENS4_13SM90_TMA_LOADENS4_14ComposedLayoutINS4_7SwizzleILi2ELi4ELi3EEENS4_18smem_ptr_flag_bitsILi8EEENSV_INS5_IJNSA_ILi8EEESF_EEENS5_IJSF_SB_EEEEEEEvNS4_8identityES12_S1C_vS1D_EENS_8epilogue10collective18CollectiveEpilogueINS1F_23Sm100TmaWarpSpecializedILi1ELi1ELi64ELb0ELb0EEEJSG_NS5_IJNSV_ISE_SB_EENSV_ISF_SB_EEEEESH_SI_SH_SI_NS1F_6fusion15FusionCallbacksIS1J_NS1N_17LinearCombinationISH_fSH_fLNS_15FloatRoundStyleE2EEESG_S1M_JEEENS4_5SM1004TMEM4LOAD26SM100_TMEM_LOAD_32dp32b64xES12_S1C_NS4_39AutoVectorizingCopyWithAssumedAlignmentILi128EEENS4_14SM90_TMA_STOREES1C_S1Y_S1Y_EEEvvEEEEvNT_6ParamsE --------------------------
	.section	.text._ZN7cutlass13device_kernelINS_4gemm6kernel13GemmUniversalIN4cute5tupleIJiiiiEEENS1_10collective13CollectiveMmaINS1_35MainloopSm100TmaUmmaWarpSpecializedILi2ELi2ELi4ENS5_IJNS4_1CILi1EEESB_SB_EEEEENS5_IJNSA_ILi128EEENSA_ILi64EEESF_EEENS_12float_e5m2_tENS5_IJlSB_lEEESH_SI_NS4_8TiledMMAINS4_8MMA_AtomIJNS4_10MMA_TraitsINS4_19SM100_MMA_F8F6F4_SSEJSH_SH_fSE_SF_NS4_17integral_constantINS4_4UMMA5MajorELSP_0EEESQ_NSN_INSO_7ScaleInELSR_0EEESS_EEEEEENS4_6LayoutISC_NS5_IJNSA_ILi0EEESW_SW_EEEEENS5_IJNS4_10UnderscoreESZ_SZ_EEEEENS4_13SM90_TMA_LOADENS4_14ComposedLayoutINS4_7SwizzleILi2ELi4ELi3EEENS4_18smem_ptr_flag_bitsILi8EEENSV_INS5_IJNSA_ILi8EEESF_EEENS5_IJSF_SB_EEEEEEEvNS4_8identityES12_S1C_vS1D_EENS_8epilogue10collective18CollectiveEpilogueINS1F_23Sm100TmaWarpSpecializedILi1ELi1ELi64ELb0ELb0EEEJSG_NS5_IJNSV_ISE_SB_EENSV_ISF_SB_EEEEESH_SI_SH_SI_NS1F_6fusion15FusionCallbacksIS1J_NS1N_17LinearCombinationISH_fSH_fLNS_15FloatRoundStyleE2EEESG_S1M_JEEENS4_5SM1004TMEM4LOAD26SM100_TMEM_LOAD_32dp32b64xES12_S1C_NS4_39AutoVectorizingCopyWithAssumedAlignmentILi128EEENS4_14SM90_TMA_STOREES1C_S1Y_S1Y_EEEvvEEEEvNT_6ParamsE,"ax",@progbits
	.align	128
.text._ZN7cutlass13device_kernelINS_4gemm6kernel13GemmUniversalIN4cute5tupleIJiiiiEEENS1_10collective13CollectiveMmaINS1_35MainloopSm100TmaUmmaWarpSpecializedILi2ELi2ELi4ENS5_IJNS4_1CILi1EEESB_SB_EEEEENS5_IJNSA_ILi128EEENSA_ILi64EEESF_EEENS_12float_e5m2_tENS5_IJlSB_lEEESH_SI_NS4_8TiledMMAINS4_8MMA_AtomIJNS4_10MMA_TraitsINS4_19SM100_MMA_F8F6F4_SSEJSH_SH_fSE_SF_NS4_17integral_constantINS4_4UMMA5MajorELSP_0EEESQ_NSN_INSO_7ScaleInELSR_0EEESS_EEEEEENS4_6LayoutISC_NS5_IJNSA_ILi0EEESW_SW_EEEEENS5_IJNS4_10UnderscoreESZ_SZ_EEEEENS4_13SM90_TMA_LOADENS4_14ComposedLayoutINS4_7SwizzleILi2ELi4ELi3EEENS4_18smem_ptr_flag_bitsILi8EEENSV_INS5_IJNSA_ILi8EEESF_EEENS5_IJSF_SB_EEEEEEEvNS4_8identityES12_S1C_vS1D_EENS_8epilogue10collective18CollectiveEpilogueINS1F_23Sm100TmaWarpSpecializedILi1ELi1ELi64ELb0ELb0EEEJSG_NS5_IJNSV_ISE_SB_EENSV_ISF_SB_EEEEESH_SI_SH_SI_NS1F_6fusion15FusionCallbacksIS1J_NS1N_17LinearCombinationISH_fSH_fLNS_15FloatRoundStyleE2EEESG_S1M_JEEENS4_5SM1004TMEM4LOAD26SM100_TMEM_LOAD_32dp32b64xES12_S1C_NS4_39AutoVectorizingCopyWithAssumedAlignmentILi128EEENS4_14SM90_TMA_STOREES1C_S1Y_S1Y_EEEvvEEEEvNT_6ParamsE:
        .type           _ZN7cutlass13device_kernelINS_4gemm6kernel13GemmUniversalIN4cute5tupleIJiiiiEEENS1_10collective13CollectiveMmaINS1_35MainloopSm100TmaUmmaWarpSpecializedILi2ELi2ELi4ENS5_IJNS4_1CILi1EEESB_SB_EEEEENS5_IJNSA_ILi128EEENSA_ILi64EEESF_EEENS_12float_e5m2_tENS5_IJlSB_lEEESH_SI_NS4_8TiledMMAINS4_8MMA_AtomIJNS4_10MMA_TraitsINS4_19SM100_MMA_F8F6F4_SSEJSH_SH_fSE_SF_NS4_17integral_constantINS4_4UMMA5MajorELSP_0EEESQ_NSN_INSO_7ScaleInELSR_0EEESS_EEEEEENS4_6LayoutISC_NS5_IJNSA_ILi0EEESW_SW_EEEEENS5_IJNS4_10UnderscoreESZ_SZ_EEEEENS4_13SM90_TMA_LOADENS4_14ComposedLayoutINS4_7SwizzleILi2ELi4ELi3EEENS4_18smem_ptr_flag_bitsILi8EEENSV_INS5_IJNSA_ILi8EEESF_EEENS5_IJSF_SB_EEEEEEEvNS4_8identityES12_S1C_vS1D_EENS_8epilogue10collective18CollectiveEpilogueINS1F_23Sm100TmaWarpSpecializedILi1ELi1ELi64ELb0ELb0EEEJSG_NS5_IJNSV_ISE_SB_EENSV_ISF_SB_EEEEESH_SI_SH_SI_NS1F_6fusion15FusionCallbacksIS1J_NS1N_17LinearCombinationISH_fSH_fLNS_15FloatRoundStyleE2EEESG_S1M_JEEENS4_5SM1004TMEM4LOAD26SM100_TMEM_LOAD_32dp32b64xES12_S1C_NS4_39AutoVectorizingCopyWithAssumedAlignmentILi128EEENS4_14SM90_TMA_STOREES1C_S1Y_S1Y_EEEvvEEEEvNT_6ParamsE,@function
        .size           _ZN7cutlass13device_kernelINS_4gemm6kernel13GemmUniversalIN4cute5tupleIJiiiiEEENS1_10collective13CollectiveMmaINS1_35MainloopSm100TmaUmmaWarpSpecializedILi2ELi2ELi4ENS5_IJNS4_1CILi1EEESB_SB_EEEEENS5_IJNSA_ILi128EEENSA_ILi64EEESF_EEENS_12float_e5m2_tENS5_IJlSB_lEEESH_SI_NS4_8TiledMMAINS4_8MMA_AtomIJNS4_10MMA_TraitsINS4_19SM100_MMA_F8F6F4_SSEJSH_SH_fSE_SF_NS4_17integral_constantINS4_4UMMA5MajorELSP_0EEESQ_NSN_INSO_7ScaleInELSR_0EEESS_EEEEEENS4_6LayoutISC_NS5_IJNSA_ILi0EEESW_SW_EEEEENS5_IJNS4_10UnderscoreESZ_SZ_EEEEENS4_13SM90_TMA_LOADENS4_14ComposedLayoutINS4_7SwizzleILi2ELi4ELi3EEENS4_18smem_ptr_flag_bitsILi8EEENSV_INS5_IJNSA_ILi8EEESF_EEENS5_IJSF_SB_EEEEEEEvNS4_8identityES12_S1C_vS1D_EENS_8epilogue10collective18CollectiveEpilogueINS1F_23Sm100TmaWarpSpecializedILi1ELi1ELi64ELb0ELb0EEEJSG_NS5_IJNSV_ISE_SB_EENSV_ISF_SB_EEEEESH_SI_SH_SI_NS1F_6fusion15FusionCallbacksIS1J_NS1N_17LinearCombinationISH_fSH_fLNS_15FloatRoundStyleE2EEESG_S1M_JEEENS4_5SM1004TMEM4LOAD26SM100_TMEM_LOAD_32dp32b64xES12_S1C_NS4_39AutoVectorizingCopyWithAssumedAlignmentILi128EEENS4_14SM90_TMA_STOREES1C_S1Y_S1Y_EEEvvEEEEvNT_6ParamsE,(.L_x_122 - _ZN7cutlass13device_kernelINS_4gemm6kernel13GemmUniversalIN4cute5tupleIJiiiiEEENS1_10collective13CollectiveMmaINS1_35MainloopSm100TmaUmmaWarpSpecializedILi2ELi2ELi4ENS5_IJNS4_1CILi1EEESB_SB_EEEEENS5_IJNSA_ILi128EEENSA_ILi64EEESF_EEENS_12float_e5m2_tENS5_IJlSB_lEEESH_SI_NS4_8TiledMMAINS4_8MMA_AtomIJNS4_10MMA_TraitsINS4_19SM100_MMA_F8F6F4_SSEJSH_SH_fSE_SF_NS4_17integral_constantINS4_4UMMA5MajorELSP_0EEESQ_NSN_INSO_7ScaleInELSR_0EEESS_EEEEEENS4_6LayoutISC_NS5_IJNSA_ILi0EEESW_SW_EEEEENS5_IJNS4_10UnderscoreESZ_SZ_EEEEENS4_13SM90_TMA_LOADENS4_14ComposedLayoutINS4_7SwizzleILi2ELi4ELi3EEENS4_18smem_ptr_flag_bitsILi8EEENSV_INS5_IJNSA_ILi8EEESF_EEENS5_IJSF_SB_EEEEEEEvNS4_8identityES12_S1C_vS1D_EENS_8epilogue10collective18CollectiveEpilogueINS1F_23Sm100TmaWarpSpecializedILi1ELi1ELi64ELb0ELb0EEEJSG_NS5_IJNSV_ISE_SB_EENSV_ISF_SB_EEEEESH_SI_SH_SI_NS1F_6fusion15FusionCallbacksIS1J_NS1N_17LinearCombinationISH_fSH_fLNS_15FloatRoundStyleE2EEESG_S1M_JEEENS4_5SM1004TMEM4LOAD26SM100_TMEM_LOAD_32dp32b64xES12_S1C_NS4_39AutoVectorizingCopyWithAssumedAlignmentILi128EEENS4_14SM90_TMA_STOREES1C_S1Y_S1Y_EEEvvEEEEvNT_6ParamsE)
        .other          _ZN7cutlass13device_kernelINS_4gemm6kernel13GemmUniversalIN4cute5tupleIJiiiiEEENS1_10collective13CollectiveMmaINS1_35MainloopSm100TmaUmmaWarpSpecializedILi2ELi2ELi4ENS5_IJNS4_1CILi1EEESB_SB_EEEEENS5_IJNSA_ILi128EEENSA_ILi64EEESF_EEENS_12float_e5m2_tENS5_IJlSB_lEEESH_SI_NS4_8TiledMMAINS4_8MMA_AtomIJNS4_10MMA_TraitsINS4_19SM100_MMA_F8F6F4_SSEJSH_SH_fSE_SF_NS4_17integral_constantINS4_4UMMA5MajorELSP_0EEESQ_NSN_INSO_7ScaleInELSR_0EEESS_EEEEEENS4_6LayoutISC_NS5_IJNSA_ILi0EEESW_SW_EEEEENS5_IJNS4_10UnderscoreESZ_SZ_EEEEENS4_13SM90_TMA_LOADENS4_14ComposedLayoutINS4_7SwizzleILi2ELi4ELi3EEENS4_18smem_ptr_flag_bitsILi8EEENSV_INS5_IJNSA_ILi8EEESF_EEENS5_IJSF_SB_EEEEEEEvNS4_8identityES12_S1C_vS1D_EENS_8epilogue10collective18CollectiveEpilogueINS1F_23Sm100TmaWarpSpecializedILi1ELi1ELi64ELb0ELb0EEEJSG_NS5_IJNSV_ISE_SB_EENSV_ISF_SB_EEEEESH_SI_SH_SI_NS1F_6fusion15FusionCallbacksIS1J_NS1N_17LinearCombinationISH_fSH_fLNS_15FloatRoundStyleE2EEESG_S1M_JEEENS4_5SM1004TMEM4LOAD26SM100_TMEM_LOAD_32dp32b64xES12_S1C_NS4_39AutoVectorizingCopyWithAssumedAlignmentILi128EEENS4_14SM90_TMA_STOREES1C_S1Y_S1Y_EEEvvEEEEvNT_6ParamsE,@"STO_CUDA_ENTRY STV_DEFAULT"
_ZN7cutlass13device_kernelINS_4gemm6kernel13GemmUniversalIN4cute5tupleIJiiiiEEENS1_10collective13CollectiveMmaINS1_35MainloopSm100TmaUmmaWarpSpecializedILi2ELi2ELi4ENS5_IJNS4_1CILi1EEESB_SB_EEEEENS5_IJNSA_ILi128EEENSA_ILi64EEESF_EEENS_12float_e5m2_tENS5_IJlSB_lEEESH_SI_NS4_8TiledMMAINS4_8MMA_AtomIJNS4_10MMA_TraitsINS4_19SM100_MMA_F8F6F4_SSEJSH_SH_fSE_SF_NS4_17integral_constantINS4_4UMMA5MajorELSP_0EEESQ_NSN_INSO_7ScaleInELSR_0EEESS_EEEEEENS4_6LayoutISC_NS5_IJNSA_ILi0EEESW_SW_EEEEENS5_IJNS4_10UnderscoreESZ_SZ_EEEEENS4_13SM90_TMA_LOADENS4_14ComposedLayoutINS4_7SwizzleILi2ELi4ELi3EEENS4_18smem_ptr_flag_bitsILi8EEENSV_INS5_IJNSA_ILi8EEESF_EEENS5_IJSF_SB_EEEEEEEvNS4_8identityES12_S1C_vS1D_EENS_8epilogue10collective18CollectiveEpilogueINS1F_23Sm100TmaWarpSpecializedILi1ELi1ELi64ELb0ELb0EEEJSG_NS5_IJNSV_ISE_SB_EENSV_ISF_SB_EEEEESH_SI_SH_SI_NS1F_6fusion15FusionCallbacksIS1J_NS1N_17LinearCombinationISH_fSH_fLNS_15FloatRoundStyleE2EEESG_S1M_JEEENS4_5SM1004TMEM4LOAD26SM100_TMEM_LOAD_32dp32b64xES12_S1C_NS4_39AutoVectorizingCopyWithAssumedAlignmentILi128EEENS4_14SM90_TMA_STOREES1C_S1Y_S1Y_EEEvvEEEEvNT_6ParamsE:
[----:B------:R-:W1:Y:S01]  /*0000*/  LDC R1, c[0x0][0x37c] ;  /* 0x0000df00ff017b82 */ /* 0x000e620000000800 */
[----:B------:R-:W2:Y:S01]  /*0010*/  S2R R166, SR_TID.X ;  /* 0x0000000000a67919 */ /* 0x000ea20000002100 */
[----:B------:R-:W3:Y:S01]  /*0020*/  LDCU.64 UR4, c[0x0][0x890] ;  /* 0x00011200ff0477ac */ /* 0x000ee20008000a00 */
[----:B------:R-:W-:Y:S02]  /*0030*/  PRMT R164, RZ, 0x7610, R164 ;  /* 0x00007610ffa47816 */ /* 0x000fe400000000a4 */
[----:B------:R-:W-:Y:S01]  /*0040*/  ELECT P5, URZ, PT ;  /* 0x0000000000ff782f */ /* 0x000fe200038a0000 */
[----:B------:R-:W4:Y:S01]  /*0050*/  LDCU.64 UR40, c[0x0][0x358] ;  /* 0x00006b00ff2877ac */ /* 0x000f220008000a00 */
[----:B---3--:R-:W-:-:S04]  /*0060*/  UISETP.NE.U32.AND UP0, UPT, UR4, URZ, UPT ;  /* 0x000000ff0400728c */ /* 0x008fc8000bf05070 */
[----:B------:R-:W-:Y:S01]  /*0070*/  UISETP.NE.AND.EX UP0, UPT, UR5, URZ, UPT, UP0 ;  /* 0x000000ff0500728c */ /* 0x000fe2000bf05300 */
[----:B--2---:R-:W-:-:S05]  /*0080*/  SHF.R.U32.HI R169, RZ, 0x5, R166 ;  /* 0x00000005ffa97819 */ /* 0x004fca00000116a6 */
[----:B------:R-:W2:Y:S02]  /*0090*/  SHFL.IDX PT, R0, R169, RZ, 0x1f ;  /* 0x00001fffa9007589 */ /* 0x000ea400000e0000 */
[----:B--2---:R-:W-:Y:S01]  /*00a0*/  R2UR UR8, R0 ;  /* 0x00000000000872ca */ /* 0x004fe200000e0000 */
[----:B-1--4-:R-:W-:-:S14]  /*00b0*/  BRA.U UP0, `(.L_x_0) ;  /* 0x00000001002c7547 */ /* 0x012fdc000b800000 */
[----:B------:R-:W1:Y:S02]  /*00c0*/  LDCU.64 UR6, c[0x0][0x888] ;  /* 0x00011100ff0677ac */ /* 0x000e640008000a00 */
[----:B-1----:R-:W-:-:S04]  /*00d0*/  UISETP.NE.U32.AND UP0, UPT, UR6, URZ, UPT ;  /* 0x000000ff0600728c */ /* 0x002fc8000bf05070 */
[----:B------:R-:W-:-:S09]  /*00e0*/  UISETP.NE.AND.EX UP0, UPT, UR7, URZ, UPT, UP0 ;  /* 0x000000ff0700728c */ /* 0x000fd2000bf05300 */
[----:B------:R-:W-:Y:S05]  /*00f0*/  BRA.U !UP0, `(.L_x_1) ;  /* 0x0000000108107547 */ /* 0x000fea000b800000 */
[----:B------:R-:W1:Y:S02]  /*0100*/  LDC.64 R2, c[0x0][0x888] ;  /* 0x00022200ff027b82 */ /* 0x000e640000000a00 */
[----:B-1----:R1:W5:Y:S01]  /*0110*/  LDG.E R81, desc[UR40][R2.64] ;  /* 0x0000002802517981 */ /* 0x002362000c1e1900 */
[----:B------:R-:W-:Y:S01]  /*0120*/  HFMA2 R164, -RZ, RZ, 0, 5.9604644775390625e-08 ;  /* 0x00000001ffa47431 */ /* 0x000fe200000001ff */
[----:B------:R-:W-:Y:S05]  /*0130*/  BRA `(.L_x_0) ;  /* 0x00000000000c7947 */ /* 0x000fea0003800000 */
.L_x_1:
[----:B------:R-:W1:Y:S01]  /*0140*/  LDCU UR6, c[0x0][0x880] ;  /* 0x00011000ff0677ac */ /* 0x000e620008000800 */
[----:B------:R-:W-:Y:S01]  /*0150*/  HFMA2 R164, -RZ, RZ, 0, 5.9604644775390625e-08 ;  /* 0x00000001ffa47431 */ /* 0x000fe200000001ff */
[----:B-1----:R-:W-:-:S07]  /*0160*/  MOV R81, UR6 ;  /* 0x0000000600517c02 */ /* 0x002fce0008000f00 */
.L_x_0:
[----:B------:R-:W2:Y:S02]  /*0170*/  LDCU.64 UR6, c[0x0][0x8b0] ;  /* 0x00011600ff0677ac */ /* 0x000ea40008000a00 */
[----:B--2---:R-:W-:-:S04]  /*0180*/  UISETP.NE.U32.AND UP0, UPT, UR6, URZ, UPT ;  /* 0x000000ff0600728c */ /* 0x004fc8000bf05070 */
[----:B------:R-:W-:-:S09]  /*0190*/  UISETP.NE.AND.EX UP0, UPT, UR7, URZ, UPT, UP0 ;  /* 0x000000ff0700728c */ /* 0x000fd2000bf05300 */
[----:B------:R-:W-:Y:S05]  /*01a0*/  BRA.U UP0, `(.L_x_2) ;  /* 0x0000000100247547 */ /* 0x000fea000b800000 */
[----:B------:R-:W2:Y:S02]  /*01b0*/  LDCU.64 UR6, c[0x0][0x8a8] ;  /* 0x00011500ff0677ac */ /* 0x000ea40008000a00 */
[----:B--2---:R-:W-:-:S04]  /*01c0*/  UISETP.NE.U32.AND UP0, UPT, UR6, URZ, UPT ;  /* 0x000000ff0600728c */ /* 0x004fc8000bf05070 */
[----:B------:R-:W-:-:S09]  /*01d0*/  UISETP.NE.AND.EX UP0, UPT, UR7, URZ, UPT, UP0 ;  /* 0x000000ff0700728c */ /* 0x000fd2000bf05300 */
[----:B------:R-:W-:Y:S05]  /*01e0*/  BRA.U !UP0, `(.L_x_3) ;  /* 0x00000001080c7547 */ /* 0x000fea000b800000 */
[----:B------:R-:W2:Y:S02]  /*01f0*/  LDC.64 R78, c[0x0][0x8a8] ;  /* 0x00022a00ff4e7b82 */ /* 0x000ea40000000a00 */
[----:B--2---:R2:W5:Y:S01]  /*0200*/  LDG.E R78, desc[UR40][R78.64] ;  /* 0x000000284e4e7981 */ /* 0x004562000c1e1900 */
[----:B------:R-:W-:Y:S05]  /*0210*/  BRA `(.L_x_2) ;  /* 0x0000000000087947 */ /* 0x000fea0003800000 */
.L_x_3:
[----:B------:R-:W2:Y:S02]  /*0220*/  LDCU UR6, c[0x0][0x8a0] ;  /* 0x00011400ff0677ac */ /* 0x000ea40008000800 */
[----:B--2---:R-:W-:Y:S02]  /*0230*/  MOV R78, UR6 ;  /* 0x00000006004e7c02 */ /* 0x004fe40008000f00 */
.L_x_2:
[----:B------:R-:W-:Y:S01]  /*0240*/  IMAD.U32 R0, RZ, RZ, UR8 ;  /* 0x00000008ff007e24 */ /* 0x000fe2000f8e00ff */
[----:B------:R-:W-:Y:S04]  /*0250*/  BSSY.RECONVERGENT B0, `(.L_x_4) ;  /* 0x000000c000007945 */ /* 0x000fe80003800200 */
[C---:B------:R-:W-:Y:S02]  /*0260*/  ISETP.NE.OR P1, PT, R0.reuse, 0x1, !P5 ;  /* 0x000000010000780c */ /* 0x040fe40006f25670 */
[----:B------:R-:W-:-:S11]  /*0270*/  ISETP.NE.OR P0, PT, R0, 0x3, !P5 ;  /* 0x000000030000780c */ /* 0x000fd60006f05670 */
[----:B------:R-:W-:Y:S05]  /*0280*/  @P1 BRA `(.L_x_5) ;  /* 0x0000000000201947 */ /* 0x000fea0003800000 */
[----:B------:R-:W3:Y:S02]  /*0290*/  LDCU.64 UR6, c[0x0][0x348] ;  /* 0x00006900ff0677ac */ /* 0x000ee40008000a00 */
[----:B---3--:R-:W-:Y:S02]  /*02a0*/  UIADD3 UR10, UP1, UPT, UR6, 0x80, URZ ;  /* 0x00000080060a7890 */ /* 0x008fe4000ff3e0ff */
[----:B------:R-:W-:Y:S02]  /*02b0*/  UIADD3 UR6, UP0, UPT, UR6, 0x180, URZ ;  /* 0x0000018006067890 */ /* 0x000fe4000ff1e0ff */
[----:B------:R-:W-:Y:S02]  /*02c0*/  UIADD3.X UR11, UPT, UPT, URZ, UR7, URZ, UP1, !UPT ;  /* 0x00000007ff0b7290 */ /* 0x000fe40008ffe4ff */
[----:B------:R-:W-:-:S07]  /*02d0*/  UIADD3.X UR7, UPT, UPT, URZ, UR7, URZ, UP0, !UPT ;  /* 0x00000007ff077290 */ /* 0x000fce00087fe4ff */
[----:B------:R3:W-:Y:S02]  /*02e0*/  UTMACCTL.PF [UR10] ;  /* 0x000000000a0079b9 */ /* 0x0007e40008040000 */
[----:B------:R3:W-:Y:S02]  /*02f0*/  UTMACCTL.PF [UR6] ;  /* 0x00000000060079b9 */ /* 0x0007e40008040000 */
[----:B---3--:R-:W-:Y:S01]  /*0300*/  NOP ;  /* 0x0000000000007918 */ /* 0x008fe20000000000 */
.L_x_5:
[----:B------:R-:W-:Y:S05]  /*0310*/  BSYNC.RECONVERGENT B0 ;  /* 0x0000000000007941 */ /* 0x000fea0003800200 */
.L_x_4:
[----:B------:R-:W-:Y:S04]  /*0320*/  BSSY.RECONVERGENT B0, `(.L_x_6) ;  /* 0x000000a000007945 */ /* 0x000fe80003800200 */
        /* <DEDUP_REMOVED lines=9> */
.L_x_7:
[----:B------:R-:W-:Y:S05]  /*03c0*/  BSYNC.RECONVERGENT B0 ;  /* 0x0000000000007941 */ /* 0x000fea0003800200 */
.L_x_6:
[----:B------:R-:W3:Y:S01]  /*03d0*/  LDCU.64 UR6, c[0x0][0x888] ;  /* 0x00011100ff0677ac */ /* 0x000ee20008000a00 */
[----:B------:R-:W-:Y:S02]  /*03e0*/  UISETP.EQ.U32.AND UP1, UPT, UR4, URZ, UPT ;  /* 0x000000ff0400728c */ /* 0x000fe4000bf22070 */
[----:B------:R-:W-:Y:S02]  /*03f0*/  UPLOP3.LUT UP2, UPT, UPT, UPT, UPT, 0x80, 0x8 ;  /* 0x000000000008789c */ /* 0x000fe40003f4f070 */
[----:B---3--:R-:W-:-:S04]  /*0400*/  UISETP.NE.U32.AND UP0, UPT, UR6, URZ, UPT ;  /* 0x000000ff0600728c */ /* 0x008fc8000bf05070 */
[----:B------:R-:W-:-:S04]  /*0410*/  UISETP.NE.AND.EX UP0, UPT, UR7, URZ, UPT, UP0 ;  /* 0x000000ff0700728c */ /* 0x000fc8000bf05300 */
[----:B------:R-:W-:-:S04]  /*0420*/  UISETP.EQ.OR.EX UP3, UPT, UR5, URZ, !UP0, UP1 ;  /* 0x000000ff0500728c */ /* 0x000fc8000c762710 */
[----:B------:R-:W-:-:S05]  /*0430*/  UP2UR UR44, UPR, URZ, 0x8 ;  /* 0x00000008ff2c7883 */ /* 0x000fca0008000000 */
[----:B------:R-:W-:Y:S07]  /*0440*/  BRA.U !UP3, `(.L_x_8) ;  /* 0x000000010b207547 */ /* 0x000fee000b800000 */
[----:B------:R-:W-:Y:S01]  /*0450*/  UISETP.NE.U32.AND UP2, UPT, UR4, URZ, UPT ;  /* 0x000000ff0400728c */ /* 0x000fe2000bf45070 */
[----:B-----5:R-:W-:Y:S01]  /*0460*/  FSETP.NEU.AND P0, PT, R81, RZ, PT ;  /* 0x000000ff5100720b */ /* 0x020fe20003f0d000 */
[----:B------:R-:W-:Y:S02]  /*0470*/  USEL UR4, URZ, 0xffffffff, UP0 ;  /* 0xffffffffff047887 */ /* 0x000fe40008000000 */
[----:B------:R-:W-:-:S10]  /*0480*/  UISETP.NE.AND.EX UP2, UPT, UR5, URZ, UPT, UP2 ;  /* 0x000000ff0500728c */ /* 0x000fd4000bf45320 */
[----:B------:R-:W-:Y:S01]  /*0490*/  VOTEU.ANY UP1, P0 ;  /* 0x0000000000ff7886 */ /* 0x000fe20000020100 */
[----:B------:R-:W-:-:S04]  /*04a0*/  @!UP2 USEL UR4, URZ, 0xffffffff, UP1 ;  /* 0xffffffffff04a887 */ /* 0x000fc80008800000 */
[----:B------:R-:W-:-:S04]  /*04b0*/  ULOP3.LUT UR4, UR4, 0x1, URZ, 0xc0, !UPT ;  /* 0x0000000104047892 */ /* 0x000fc8000f8ec0ff */
[----:B------:R-:W-:-:S11]  /*04c0*/  UISETP.NE.U32.AND UP2, UPT, UR4, 0x1, UPT ;  /* 0x000000010400788c */ /* 0x000fd6000bf45070 */
.L_x_8:
[----:B-1----:R-:W1:Y:S01]  /*04d0*/  SHFL.IDX PT, R2, R169, RZ, 0x1f ;  /* 0x00001fffa9027589 */ /* 0x002e6200000e0000 */
[----:B------:R-:W-:-:S04]  /*04e0*/  UISETP.NE.AND UP1, UPT, UR8, 0x2, UPT ;  /* 0x000000020800788c */ /* 0x000fc8000bf25270 */
[----:B------:R-:W-:Y:S01]  /*04f0*/  USEL UR13, URZ, 0x1, UP1 ;  /* 0x00000001ff0d7887 */ /* 0x000fe20008800000 */
[----:B-1----:R-:W-:-:S13]  /*0500*/  ISETP.NE.AND P0, PT, R2, RZ, PT ;  /* 0x000000ff0200720c */ /* 0x002fda0003f05270 */
[----:B------:R-:W-:Y:S05]  /*0510*/  @P0 BRA `(.L_x_9) ;  /* 0x0000000000380947 */ /* 0x000fea0003800000 */
[----:B------:R-:W1:Y:S01]  /*0520*/  S2UR UR5, SR_CgaCtaId ;  /* 0x00000000000579c3 */ /* 0x000e620000008800 */
[----:B------:R-:W-:Y:S01]  /*0530*/  UMOV UR6, 0x400 ;  /* 0x0000040000067882 */ /* 0x000fe20000000000 */
[----:B------:R-:W-:Y:S01]  /*0540*/  UMOV UR4, 0x1 ;  /* 0x0000000100047882 */ /* 0x000fe20000000000 */
[----:B------:R-:W-:Y:S01]  /*0550*/  ELECT P0, URZ, PT ;  /* 0x0000000000ff782f */ /* 0x000fe20003800000 */
[----:B-1----:R-:W-:Y:S02]  /*0560*/  ULEA UR5, UR5, UR6, 0x18 ;  /* 0x0000000605057291 */ /* 0x002fe4000f8ec0ff */
[----:B------:R-:W-:-:S04]  /*0570*/  UIADD3 UR6, UPT, UPT, -UR4, 0x100000, URZ ;  /* 0x0010000004067890 */ /* 0x000fc8000fffe1ff */
[----:B------:R-:W-:Y:S02]  /*0580*/  USHF.L.U32 UR7, UR6, 0xb, URZ ;  /* 0x0000000b06077899 */ /* 0x000fe400080006ff */
[----:B------:R-:W-:Y:S01]  /*0590*/  USHF.L.U32 UR6, UR6, 0x1, URZ ;  /* 0x0000000106067899 */ /* 0x000fe200080006ff */
[----:B------:R-:W1:Y:S11]  /*05a0*/  FENCE.VIEW.ASYNC.S ;  /* 0x00000000000073c6 */ /* 0x000e760000000000 */
[----:B-1----:R1:W3:Y:S01]  /*05b0*/  SYNCS.EXCH.64 URZ, [UR5], UR6 ;  /* 0x0000000605ff75b2 */ /* 0x0022e20008000100 */
[----:B------:R1:W4:Y:S01]  /*05c0*/  SYNCS.EXCH.64 URZ, [UR5+0x10], UR6 ;  /* 0x0000100605ff75b2 */ /* 0x0003220008000100 */
[----:B------:R1:W1:Y:S01]  /*05d0*/  SYNCS.EXCH.64 URZ, [UR5+0x8], UR6 ;  /* 0x0000080605ff75b2 */ /* 0x0002620008000100 */
[----:B------:R1:W1:Y:S01]  /*05e0*/  SYNCS.EXCH.64 URZ, [UR5+0x18], UR6 ;  /* 0x0000180605ff75b2 */ /* 0x0002620008000100 */
[----:B------:R-:W-:Y:S01]  /*05f0*/  NOP ;  /* 0x0000000000007918 */ /* 0x000fe20000000000 */
.L_x_9:
[----:B------:R-:W2:Y:S01]  /*0600*/  SHFL.IDX PT, R2, R169, RZ, 0x1f ;  /* 0x00001fffa9027589 */ /* 0x000ea200000e0000 */
[----:B------:R-:W-:Y:S01]  /*0610*/  NOP ;  /* 0x0000000000007918 */ /* 0x000fe20000000000 */
[----:B--2---:R-:W-:-:S13]  /*0620*/  ISETP.NE.AND P0, PT, R2, 0x1, PT ;  /* 0x000000010200780c */ /* 0x004fda0003f05270 */
[----:B------:R-:W-:Y:S05]  /*0630*/  @P0 BRA `(.L_x_10) ;  /* 0x0000000000400947 */ /* 0x000fea0003800000 */
[----:B-1----:R-:W1:Y:S01]  /*0640*/  S2UR UR6, SR_CgaCtaId ;  /* 0x00000000000679c3 */ /* 0x002e620000008800 */
[----:B------:R-:W-:Y:S01]  /*0650*/  UMOV UR7, 0x400 ;  /* 0x0000040000077882 */ /* 0x000fe20000000000 */
[----:B------:R-:W-:Y:S01]  /*0660*/  UMOV UR5, 0x20 ;  /* 0x0000002000057882 */ /* 0x000fe20000000000 */
[----:B------:R-:W-:Y:S01]  /*0670*/  UMOV UR4, 0x80 ;  /* 0x0000008000047882 */ /* 0x000fe20000000000 */
[----:B------:R-:W-:-:S04]  /*0680*/  UIADD3 UR10, UPT, UPT, -UR5, 0x100000, URZ ;  /* 0x00100000050a7890 */ /* 0x000fc8000fffe1ff */
[----:B------:R-:W-:Y:S02]  /*0690*/  USHF.L.U32 UR11, UR10, 0xb, URZ ;  /* 0x0000000b0a0b7899 */ /* 0x000fe400080006ff */
[----:B------:R-:W-:Y:S02]  /*06a0*/  USHF.L.U32 UR10, UR10, 0x1, URZ ;  /* 0x000000010a0a7899 */ /* 0x000fe400080006ff */
[----:B------:R-:W-:-:S04]  /*06b0*/  UIADD3 UR4, UPT, UPT, -UR4, 0x100000, URZ ;  /* 0x0010000004047890 */ /* 0x000fc8000fffe1ff */
[----:B------:R-:W-:Y:S02]  /*06c0*/  USHF.L.U32 UR5, UR4, 0xb, URZ ;  /* 0x0000000b04057899 */ /* 0x000fe400080006ff */
[----:B------:R-:W-:Y:S01]  /*06d0*/  USHF.L.U32 UR4, UR4, 0x1, URZ ;  /* 0x0000000104047899 */ /* 0x000fe200080006ff */
[----:B------:R-:W-:Y:S01]  /*06e0*/  ELECT P0, URZ, PT ;  /* 0x0000000000ff782f */ /* 0x000fe20003800000 */
[----:B-1----:R-:W-:Y:S01]  /*06f0*/  ULEA UR6, UR6, UR7, 0x18 ;  /* 0x0000000706067291 */ /* 0x002fe2000f8ec0ff */
[----:B------:R-:W1:Y:S11]  /*0700*/  FENCE.VIEW.ASYNC.S ;  /* 0x00000000000073c6 */ /* 0x000e760000000000 */
[----:B-1----:R2:W1:Y:S01]  /*0710*/  SYNCS.EXCH.64 URZ, [UR6+0x20], UR10 ;  /* 0x0000200a06ff75b2 */ /* 0x0024620008000100 */
[----:B------:R2:W1:Y:S02]  /*0720*/  SYNCS.EXCH.64 URZ, [UR6+0x28], UR4 ;  /* 0x0000280406ff75b2 */ /* 0x0004640008000100 */
[----:B--2---:R-:W-:Y:S01]  /*0730*/  NOP ;  /* 0x0000000000007918 */ /* 0x004fe20000000000 */
.L_x_10:
[----:B------:R-:W2:Y:S01]  /*0740*/  SHFL.IDX PT, R2, R169, RZ, 0x1f ;  /* 0x00001fffa9027589 */ /* 0x000ea200000e0000 */
[----:B------:R-:W-:Y:S01]  /*0750*/  NOP ;  /* 0x0000000000007918 */ /* 0x000fe20000000000 */
[----:B--2---:R-:W-:-:S13]  /*0760*/  ISETP.NE.AND P0, PT, R2, 0x3, PT ;  /* 0x000000030200780c */ /* 0x004fda0003f05270 */
[----:B------:R-:W-:Y:S05]  /*0770*/  @P0 BRA `(.L_x_11) ;  /* 0x0000000000300947 */ /* 0x000fea0003800000 */
[----:B-1----:R-:W1:Y:S01]  /*0780*/  S2UR UR5, SR_CgaCtaId ;  /* 0x00000000000579c3 */ /* 0x002e620000008800 */
        /* <DEDUP_REMOVED lines=8> */
[----:B-1----:R2:W1:Y:S01]  /*0810*/  SYNCS.EXCH.64 URZ, [UR5+0x30], UR6 ;  /* 0x0000300605ff75b2 */ /* 0x0024620008000100 */
[----:B------:R2:W1:Y:S02]  /*0820*/  SYNCS.EXCH.64 URZ, [UR5+0x38], UR6 ;  /* 0x0000380605ff75b2 */ /* 0x0004640008000100 */
[----:B--2---:R-:W-:Y:S01]  /*0830*/  NOP ;  /* 0x0000000000007918 */ /* 0x004fe20000000000 */
.L_x_11:
[----:B------:R-:W2:Y:S01]  /*0840*/  SHFL.IDX PT, R2, R169, RZ, 0x1f ;  /* 0x00001fffa9027589 */ /* 0x000ea200000e0000 */
[----:B------:R-:W-:Y:S01]  /*0850*/  NOP ;  /* 0x0000000000007918 */ /* 0x000fe20000000000 */
[----:B--2---:R-:W-:-:S13]  /*0860*/  ISETP.NE.AND P0, PT, R2, 0x4, PT ;  /* 0x000000040200780c */ /* 0x004fda0003f05270 */
[----:B------:R-:W-:Y:S05]  /*0870*/  @P0 BRA `(.L_x_12) ;  /* 0x00000000004c0947 */ /* 0x000fea0003800000 */
[----:B-1----:R-:W1:Y:S01]  /*0880*/  S2UR UR5, SR_CgaCtaId ;  /* 0x00000000000579c3 */ /* 0x002e620000008800 */
[----:B------:R-:W-:Y:S01]  /*0890*/  UMOV UR7, 0x100 ;  /* 0x0000010000077882 */ /* 0x000fe20000000000 */
[----:B------:R-:W-:Y:S01]  /*08a0*/  UMOV UR6, 0x400 ;  /* 0x0000040000067882 */ /* 0x000fe20000000000 */
[----:B------:R-:W-:Y:S01]  /*08b0*/  USEL UR7, UR7, 0xe0, UP2 ;  /* 0x000000e007077887 */ /* 0x000fe20009000000 */
[----:B------:R-:W-:Y:S01]  /*08c0*/  UMOV UR4, 0x1 ;  /* 0x0000000100047882 */ /* 0x000fe20000000000 */
[----:B------:R-:W-:Y:S01]  /*08d0*/  ELECT P0, URZ, PT ;  /* 0x0000000000ff782f */ /* 0x000fe20003800000 */
[----:B------:R-:W-:-:S04]  /*08e0*/  UIADD3 UR10, UPT, UPT, -UR4, 0x100000, URZ ;  /* 0x00100000040a7890 */ /* 0x000fc8000fffe1ff */
[----:B------:R-:W-:Y:S02]  /*08f0*/  USHF.L.U32 UR11, UR10, 0xb, URZ ;  /* 0x0000000b0a0b7899 */ /* 0x000fe400080006ff */
[----:B------:R-:W-:Y:S02]  /*0900*/  USHF.L.U32 UR10, UR10, 0x1, URZ ;  /* 0x000000010a0a7899 */ /* 0x000fe400080006ff */
[----:B-1----:R-:W-:Y:S02]  /*0910*/  ULEA UR5, UR5, UR6, 0x18 ;  /* 0x0000000605057291 */ /* 0x002fe4000f8ec0ff */
[----:B------:R-:W-:-:S04]  /*0920*/  UIADD3 UR6, UPT, UPT, -UR7, 0x100000, URZ ;  /* 0x0010000007067890 */ /* 0x000fc8000fffe1ff */
[----:B------:R-:W-:Y:S02]  /*0930*/  USHF.L.U32 UR7, UR6, 0xb, URZ ;  /* 0x0000000b06077899 */ /* 0x000fe400080006ff */
[----:B------:R-:W-:Y:S01]  /*0940*/  USHF.L.U32 UR6, UR6, 0x1, URZ ;  /* 0x0000000106067899 */ /* 0x000fe200080006ff */
[----:B------:R-:W1:Y:S03]  /*0950*/  FENCE.VIEW.ASYNC.S ;  /* 0x00000000000073c6 */ /* 0x000e660000000000 */
[----:B-1----:R2:W1:Y:S08]  /*0960*/  SYNCS.EXCH.64 URZ, [UR5+0x40], UR10 ;  /* 0x0000400a05ff75b2 */ /* 0x0024700008000100 */
[----:B------:R2:W1:Y:S01]  /*0970*/  SYNCS.EXCH.64 URZ, [UR5+0x50], UR6 ;  /* 0x0000500605ff75b2 */ /* 0x0004620008000100 */
[----:B------:R2:W1:Y:S01]  /*0980*/  SYNCS.EXCH.64 URZ, [UR5+0x48], UR10 ;  /* 0x0000480a05ff75b2 */ /* 0x0004620008000100 */
[----:B------:R2:W1:Y:S02]  /*0990*/  SYNCS.EXCH.64 URZ, [UR5+0x58], UR6 ;  /* 0x0000580605ff75b2 */ /* 0x0004640008000100 */
[----:B--2---:R-:W-:Y:S01]  /*09a0*/  NOP ;  /* 0x0000000000007918 */ /* 0x004fe20000000000 */
.L_x_12:
        /* <DEDUP_REMOVED lines=18> */
[----:B------:R2:W1:Y:S01]  /*0ad0*/  SYNCS.EXCH.64 URZ, [UR6+0x80], UR4 ;  /* 0x0000800406ff75b2 */ /* 0x0004620008000100 */
[----:B------:R2:W1:Y:S01]  /*0ae0*/  SYNCS.EXCH.64 URZ, [UR6+0x68], UR10 ;  /* 0x0000680a06ff75b2 */ /* 0x0004620008000100 */
[----:B------:R2:W1:Y:S01]  /*0af0*/  SYNCS.EXCH.64 URZ, [UR6+0x88], UR4 ;  /* 0x0000880406ff75b2 */ /* 0x0004620008000100 */
[----:B------:R2:W1:Y:S01]  /*0b00*/  SYNCS.EXCH.64 URZ, [UR6+0x70], UR10 ;  /* 0x0000700a06ff75b2 */ /* 0x0004620008000100 */
[----:B------:R2:W1:Y:S01]  /*0b10*/  SYNCS.EXCH.64 URZ, [UR6+0x90], UR4 ;  /* 0x0000900406ff75b2 */ /* 0x0004620008000100 */
[----:B------:R2:W1:Y:S01]  /*0b20*/  SYNCS.EXCH.64 URZ, [UR6+0x78], UR10 ;  /* 0x0000780a06ff75b2 */ /* 0x0004620008000100 */
[----:B------:R2:W1:Y:S02]  /*0b30*/  SYNCS.EXCH.64 URZ, [UR6+0x98], UR4 ;  /* 0x0000980406ff75b2 */ /* 0x0004640008000100 */
[----:B--2---:R-:W-:Y:S01]  /*0b40*/  NOP ;  /* 0x0000000000007918 */ /* 0x004fe20000000000 */
.L_x_13:
        /* <DEDUP_REMOVED lines=14> */
[----:B------:R2:W1:Y:S01]  /*0c30*/  SYNCS.EXCH.64 URZ, [UR5+0xb0], UR6 ;  /* 0x0000b00605ff75b2 */ /* 0x0004620008000100 */
[----:B------:R2:W1:Y:S01]  /*0c40*/  SYNCS.EXCH.64 URZ, [UR5+0xa8], UR6 ;  /* 0x0000a80605ff75b2 */ /* 0x0004620008000100 */
[----:B------:R2:W1:Y:S02]  /*0c50*/  SYNCS.EXCH.64 URZ, [UR5+0xb8], UR6 ;  /* 0x0000b80605ff75b2 */ /* 0x0004640008000100 */
[----:B--2---:R-:W-:Y:S01]  /*0c60*/  NOP ;  /* 0x0000000000007918 */ /* 0x004fe20000000000 */
.L_x_14:
[----:B-1----:R-:W1:Y:S01]  /*0c70*/  S2UR UR5, SR_CTAID.X ;  /* 0x00000000000579c3 */ /* 0x002e620000002500 */
[----:B------:R-:W-:-:S05]  /*0c80*/  CS2R.32 R165, SR_CgaSize ;  /* 0x0000000000a57805 */ /* 0x000fca0000008a00 */
[----:B------:R-:W-:-:S05]  /*0c90*/  IMAD R165, R165, -0xa0, RZ ;  /* 0xffffff60a5a57824 */ /* 0x000fca00078e02ff */
[----:B------:R-:W-:-:S14]  /*0ca0*/  R2UR UR7, R165 ;  /* 0x00000000a50772ca */ /* 0x000fdc00000e0000 */
[----:B------:R-:W2:Y:S01]  /*0cb0*/  LDCU UR7, c[0x0][UR7+0x2b0] ;  /* 0x00005600070777ac */ /* 0x000ea20008000800 */
[----:B------:R-:W-:Y:S01]  /*0cc0*/  NOP ;  /* 0x0000000000007918 */ /* 0x000fe20000000000 */
[----:B------:R-:W-:-:S05]  /*0cd0*/  CS2R.32 R165, SR_CgaSize ;  /* 0x0000000000a57805 */ /* 0x000fca0000008a00 */
[----:B------:R-:W-:-:S05]  /*0ce0*/  IMAD R165, R165, -0xa0, RZ ;  /* 0xffffff60a5a57824 */ /* 0x000fca00078e02ff */
[----:B------:R-:W-:-:S14]  /*0cf0*/  R2UR UR6, R165 ;  /* 0x00000000a50672ca */ /* 0x000fdc00000e0000 */
[----:B------:R-:W3:Y:S01]  /*0d00*/  LDCU UR6, c[0x0][UR6+0x2b4] ;  /* 0x00005680060677ac */ /* 0x000ee20008000800 */
[----:B------:R-:W4:Y:S08]  /*0d10*/  S2UR UR4, SR_CTAID.Y ;  /* 0x00000000000479c3 */ /* 0x000f300000002600 */
[----:B------:R-:W3:Y:S01]  /*0d20*/  LDC R9, c[0x0][0xb24] ;  /* 0x0002c900ff097b82 */ /* 0x000ee20000000800 */
[----:B-1----:R-:W-:-:S02]  /*0d30*/  I2FP.F32.U32 R5, UR5 ;  /* 0x0000000500057c45 */ /* 0x002fc40008201000 */
[----:B------:R-:W-:-:S05]  /*0d40*/  CS2R.32 R3, SR_CgaSize ;  /* 0x0000000000037805 */ /* 0x000fca0000008a00 */
[----:B------:R-:W-:-:S06]  /*0d50*/  IMAD R3, R3, -0xa0, RZ ;  /* 0xffffff6003037824 */ /* 0x000fcc00078e02ff */
[----:B------:R-:W1:Y:S01]  /*0d60*/  LDC R3, c[0x0][R3+0x2a0] ;  /* 0x0000a80003037b82 */ /* 0x000e620000000800 */
[----:B------:R-:W-:Y:S01]  /*0d70*/  MOV R165, UR5 ;  /* 0x0000000500a57c02 */ /* 0x000fe20008000f00 */
[----:B--2---:R-:W-:Y:S01]  /*0d80*/  FMUL R5, R5, UR7 ;  /* 0x0000000705057c20 */ /* 0x004fe20008400000 */
[----:B----4-:R-:W-:Y:S02]  /*0d90*/  I2FP.F32.U32 R4, UR4 ;  /* 0x0000000400047c45 */ /* 0x010fe40008201000 */
[----:B------:R-:W-:-:S05]  /*0da0*/  CS2R.32 R2, SR_CgaSize ;  /* 0x0000000000027805 */ /* 0x000fca0000008a00 */
[----:B------:R-:W-:-:S06]  /*0db0*/  IMAD R2, R2, -0xa0, RZ ;  /* 0xffffff6002027824 */ /* 0x000fcc00078e02ff */
[----:B------:R-:W2:Y:S01]  /*0dc0*/  LDC R2, c[0x0][R2+0x2a4] ;  /* 0x0000a90002027b82 */ /* 0x000ea20000000800 */
[----:B------:R-:W4:Y:S01]  /*0dd0*/  F2I.U32.TRUNC.NTZ R154, R5 ;  /* 0x00000005009a7305 */ /* 0x000f22000020f000 */
[----:B------:R-:W-:Y:S01]  /*0de0*/  MOV R155, UR4 ;  /* 0x00000004009b7c02 */ /* 0x000fe20008000f00 */
[----:B---3--:R-:W-:-:S05]  /*0df0*/  FMUL R4, R4, UR6 ;  /* 0x0000000604047c20 */ /* 0x008fca0008400000 */
[----:B------:R-:W-:Y:S01]  /*0e00*/  BAR.SYNC.DEFER_BLOCKING 0x0 ;  /* 0x0000000000007b1d */ /* 0x000fe20000010000 */
[----:B------:R-:W-:-:S05]  /*0e10*/  ISETP.GE.AND P0, PT, R9, 0x1, PT ;  /* 0x000000010900780c */ /* 0x000fca0003f06270 */
[----:B------:R-:W3:Y:S02]  /*0e20*/  F2I.U32.TRUNC.NTZ R143, R4 ;  /* 0x00000004008f7305 */ /* 0x000ee4000020f000 */
[----:B------:R-:W2:Y:S01]  /*0e30*/  S2UR UR36, SR_CTAID.Z ;  /* 0x00000000002479c3 */ /* 0x000ea20000002700 */
[----:B----4-:R-:W-:-:S05]  /*0e40*/  IADD3 R154, PT, PT, -R154, RZ, RZ ;  /* 0x000000ff9a9a7210 */ /* 0x010fca0007ffe1ff */
[----:B-1----:R-:W-:Y:S01]  /*0e50*/  IMAD R154, R3, R154, UR5 ;  /* 0x00000005039a7e24 */ /* 0x002fe2000f8e029a */
[----:B---3--:R-:W-:-:S05]  /*0e60*/  IADD3 R143, PT, PT, -R143, RZ, RZ ;  /* 0x000000ff8f8f7210 */ /* 0x008fca0007ffe1ff */
[----:B--2---:R-:W-:Y:S01]  /*0e70*/  IMAD R143, R2, R143, UR4 ;  /* 0x00000004028f7e24 */ /* 0x004fe2000f8e028f */
[----:B------:R-:W-:Y:S06]  /*0e80*/  @!P0 BRA `(.L_x_15) ;  /* 0x0000000000b88947 */ /* 0x000fec0003800000 */
[----:B------:R-:W1:Y:S01]  /*0e90*/  LDC.64 R4, c[0x0][0xb18] ;  /* 0x0002c600ff047b82 */ /* 0x000e620000000a00 */
[----:B------:R-:W-:-:S07]  /*0ea0*/  ISETP.NE.AND P0, PT, R9, 0x1, PT ;  /* 0x000000010900780c */ /* 0x000fce0003f05270 */
[----:B------:R-:W2:Y:S08]  /*0eb0*/  LDC R10, c[0x0][0xb0c] ;  /* 0x0002c300ff0a7b82 */ /* 0x000eb00000000800 */
[----:B------:R-:W3:Y:S08]  /*0ec0*/  LDC R11, c[0x0][0x370] ;  /* 0x0000dc00ff0b7b82 */ /* 0x000ef00000000800 */
[----:B------:R-:W4:Y:S01]  /*0ed0*/  LDC R12, c[0x0][0x374] ;  /* 0x0000dd00ff0c7b82 */ /* 0x000f220000000800 */
[----:B-1----:R-:W-:-:S07]  /*0ee0*/  ISETP.NE.AND P1, PT, R4, 0x1, PT ;  /* 0x000000010400780c */ /* 0x002fce0003f25270 */
[----:B------:R-:W3:Y:S01]  /*0ef0*/  LDC.64 R6, c[0x0][0xb10] ;  /* 0x0002c400ff067b82 */ /* 0x000ee20000000a00 */
[----:B--2---:R-:W-:-:S07]  /*0f00*/  ISETP.NE.AND P2, PT, R10, 0x1, PT ;  /* 0x000000010a00780c */ /* 0x004fce0003f45270 */
[----:B------:R-:W1:Y:S08]  /*0f10*/  LDC R8, c[0x0][0xb20] ;  /* 0x0002c800ff087b82 */ /* 0x000e700000000800 */
[----:B------:R-:W2:Y:S01]  /*0f20*/  LDC.64 R2, c[0x0][0xb28] ;  /* 0x0002ca00ff027b82 */ /* 0x000ea20000000a00 */
[----:B----4-:R-:W-:-:S04]  /*0f30*/  IMAD.HI.U32 R13, R12, R5, RZ ;  /* 0x000000050c0d7227 */ /* 0x010fc800078e00ff */
[----:B------:R-:W-:-:S04]  /*0f40*/  IMAD.HI.U32 R5, R155, R5, RZ ;  /* 0x000000059b057227 */ /* 0x000fc800078e00ff */
[----:B---3--:R-:W-:-:S04]  /*0f50*/  IMAD.HI.U32 R14, R11, R6, RZ ;  /* 0x000000060b0e7227 */ /* 0x008fc800078e00ff */
[----:B------:R-:W-:Y:S01]  /*0f60*/  IMAD.HI.U32 R16, R165, R6, RZ ;  /* 0x00000006a5107227 */ /* 0x000fe200078e00ff */
[-C--:B------:R-:W-:Y:S02]  /*0f70*/  @P2 SHF.R.U32.HI R11, RZ, R7.reuse, R14 ;  /* 0x00000007ff0b2219 */ /* 0x080fe4000001160e */
[-C--:B-1----:R-:W-:Y:S02]  /*0f80*/  @P1 SHF.R.U32.HI R12, RZ, R8.reuse, R13 ;  /* 0x00000008ff0c1219 */ /* 0x082fe4000001160d */
[----:B------:R-:W-:Y:S02]  /*0f90*/  SHF.R.U32.HI R8, RZ, R8, R5 ;  /* 0x00000008ff087219 */ /* 0x000fe40000011605 */
[----:B------:R-:W-:Y:S02]  /*0fa0*/  SHF.R.U32.HI R16, RZ, R7, R16 ;  /* 0x00000007ff107219 */ /* 0x000fe40000011610 */
[----:B------:R-:W-:Y:S01]  /*0fb0*/  SEL R5, R155, R8, !P1 ;  /* 0x000000089b057207 */ /* 0x000fe20004800000 */
[----:B--2---:R-:W-:Y:S01]  /*0fc0*/  IMAD.HI.U32 R14, R12, R2, RZ ;  /* 0x000000020c0e7227 */ /* 0x004fe200078e00ff */
[----:B------:R-:W-:-:S03]  /*0fd0*/  SEL R7, R165, R16, !P2 ;  /* 0x00000010a5077207 */ /* 0x000fc60005000000 */
[----:B------:R-:W-:Y:S01]  /*0fe0*/  IMAD.HI.U32 R6, R11, R2, RZ ;  /* 0x000000020b067227 */ /* 0x000fe200078e00ff */
[----:B------:R-:W-:-:S04]  /*0ff0*/  @P0 SHF.R.U32.HI R12, RZ, R3, R14 ;  /* 0x00000003ff0c0219 */ /* 0x000fc8000001160e */
[----:B------:R-:W-:Y:S01]  /*1000*/  @P0 SHF.R.U32.HI R11, RZ, R3, R6 ;  /* 0x00000003ff0b0219 */ /* 0x000fe20000011606 */
[----:B------:R-:W-:-:S04]  /*1010*/  IMAD R12, R12, R9, RZ ;  /* 0x000000090c0c7224 */ /* 0x000fc800078e02ff */
[----:B------:R-:W-:Y:S01]  /*1020*/  IMAD R6, R11, R9, RZ ;  /* 0x000000090b067224 */ /* 0x000fe200078e02ff */
[----:B------:R-:W-:-:S04]  /*1030*/  ISETP.GE.AND P1, PT, R5, R12, PT ;  /* 0x0000000c0500720c */ /* 0x000fc80003f26270 */
[----:B------:R-:W-:Y:S01]  /*1040*/  ISETP.GE.OR P1, PT, R7, R6, P1 ;  /* 0x000000060700720c */ /* 0x000fe20000f26670 */
[----:B------:R-:W-:-:S05]  /*1050*/  IMAD.HI.U32 R6, R5, R2, RZ ;  /* 0x0000000205067227 */ /* 0x000fca00078e00ff */
[----:B------:R-:W-:-:S04]  /*1060*/  SHF.R.U32.HI R6, RZ, R3, R6 ;  /* 0x00000003ff067219 */ /* 0x000fc80000011606 */
[----:B------:R-:W-:-:S03]  /*1070*/  SEL R6, R5, R6, !P0 ;  /* 0x0000000605067207 */ /* 0x000fc60004000000 */
[----:B------:R-:W-:Y:S01]  /*1080*/  @!P1 IMAD.HI.U32 R8, R7, R2, RZ ;  /* 0x0000000207089227 */ /* 0x000fe200078e00ff */
[----:B------:R-:W-:-:S04]  /*1090*/  IADD3 R2, PT, PT, -R6, RZ, RZ ;  /* 0x000000ff06027210 */ /* 0x000fc80007ffe1ff */
[----:B------:R-:W-:Y:S01]  /*10a0*/  @!P1 SHF.R.U32.HI R8, RZ, R3, R8 ;  /* 0x00000003ff089219 */ /* 0x000fe20000011608 */
[----:B------:R-:W-:-:S03]  /*10b0*/  IMAD R2, R9, R2, R5 ;  /* 0x0000000209027224 */ /* 0x000fc600078e0205 */
[----:B------:R-:W-:Y:S02]  /*10c0*/  @!P1 SEL R3, R7, R8, !P0 ;  /* 0x0000000807039207 */ /* 0x000fe40004000000 */
[----:B------:R-:W-:-:S03]  /*10d0*/  IADD3 R8, PT, PT, -R5, RZ, RZ ;  /* 0x000000ff05087210 */ /* 0x000fc60007ffe1ff */
[--C-:B------:R-:W-:Y:S02]  /*10e0*/  @!P1 IMAD.IADD R6, R6, 0x1, -R3.reuse ;  /* 0x0000000106069824 */ /* 0x100fe400078e0a03 */
[----:B------:R-:W-:Y:S01]  /*10f0*/  @!P1 IMAD R3, R2, R11, R3 ;  /* 0x0000000b02039224 */ /* 0x000fe200078e0203 */
[----:B------:R-:W-:Y:S01]  /*1100*/  IADD3 R2, PT, PT, -R7, RZ, RZ ;  /* 0x000000ff07027210 */ /* 0x000fe20007ffe1ff */
[----:B------:R-:W-:Y:S02]  /*1110*/  @!P1 IMAD R5, R6, R9, R7 ;  /* 0x0000000906059224 */ /* 0x000fe400078e0207 */
[----:B------:R-:W-:Y:S02]  /*1120*/  IMAD R8, R4, R8, R155 ;  /* 0x0000000804087224 */ /* 0x000fe400078e029b */
[----:B------:R-:W-:Y:S02]  /*1130*/  @!P1 IMAD.MOV.U32 R7, RZ, RZ, R3 ;  /* 0x000000ffff079224 */ /* 0x000fe400078e0003 */
[----:B------:R-:W-:-:S02]  /*1140*/  IMAD R2, R10, R2, R165 ;  /* 0x000000020a027224 */ /* 0x000fc400078e02a5 */
[----:B------:R-:W-:Y:S02]  /*1150*/  IMAD R155, R5, R4, R8 ;  /* 0x00000004059b7224 */ /* 0x000fe400078e0208 */
[----:B------:R-:W-:Y:S02]  /*1160*/  IMAD R165, R7, R10, R2 ;  /* 0x0000000a07a57224 */ /* 0x000fe400078e0202 */
.L_x_15:
[----:B------:R-:W1:Y:S01]  /*1170*/  LDCU UR4, c[0x0][0xb30] ;  /* 0x00016600ff0477ac */ /* 0x000e620008000800 */
[----:B------:R-:W2:Y:S08]  /*1180*/  S2UR UR37, SR_CgaCtaId ;  /* 0x00000000002579c3 */ /* 0x000eb00000008800 */
[----:B------:R-:W3:Y:S01]  /*1190*/  LDC R72, c[0x0][0xb24] ;  /* 0x0002c900ff487b82 */ /* 0x000ee20000000800 */
[----:B-1----:R-:W-:-:S09]  /*11a0*/  UISETP.NE.AND UP1, UPT, UR4, 0x1, UPT ;  /* 0x000000010400788c */ /* 0x002fd2000bf25270 */
[----:B--2---:R-:W-:Y:S05]  /*11b0*/  BRA.U UP1, `(.L_x_16) ;  /* 0x0000000101407547 */ /* 0x004fea000b800000 */
[----:B------:R-:W1:Y:S08]  /*11c0*/  LDC.64 R4, c[0x0][0xb10] ;  /* 0x0002c400ff047b82 */ /* 0x000e700000000a00 */
[----:B------:R-:W2:Y:S08]  /*11d0*/  LDC.64 R2, c[0x0][0xb18] ;  /* 0x0002c600ff027b82 */ /* 0x000eb00000000a00 */
[----:B------:R-:W4:Y:S08]  /*11e0*/  LDC R6, c[0x0][0xb20] ;  /* 0x0002c800ff067b82 */ /* 0x000f300000000800 */
[----:B------:R-:W3:Y:S01]  /*11f0*/  LDC R8, c[0x0][0xb0c] ;  /* 0x0002c300ff087b82 */ /* 0x000ee20000000800 */
[----:B-1----:R-:W-:-:S05]  /*1200*/  IMAD.HI.U32 R4, R165, R4, RZ ;  /* 0x00000004a5047227 */ /* 0x002fca00078e00ff */
[----:B------:R-:W-:Y:S01]  /*1210*/  SHF.R.U32.HI R4, RZ, R5, R4 ;  /* 0x00000005ff047219 */ /* 0x000fe20000011604 */
[----:B--2---:R-:W-:Y:S01]  /*1220*/  IMAD.HI.U32 R3, R155, R3, RZ ;  /* 0x000000039b037227 */ /* 0x004fe200078e00ff */
[----:B------:R-:W-:-:S04]  /*1230*/  ISETP.NE.AND P0, PT, R2, 0x1, PT ;  /* 0x000000010200780c */ /* 0x000fc80003f05270 */
[----:B----4-:R-:W-:-:S04]  /*1240*/  SHF.R.U32.HI R6, RZ, R6, R3 ;  /* 0x00000006ff067219 */ /* 0x010fc80000011603 */
[----:B------:R-:W-:Y:S02]  /*1250*/  SEL R3, R155, R6, !P0 ;  /* 0x000000069b037207 */ /* 0x000fe40004000000 */
[----:B---3--:R-:W-:-:S04]  /*1260*/  ISETP.NE.AND P1, PT, R8, 0x1, PT ;  /* 0x000000010800780c */ /* 0x008fc80003f25270 */
[----:B------:R-:W-:-:S05]  /*1270*/  SEL R4, R165, R4, !P1 ;  /* 0x00000004a5047207 */ /* 0x000fca0004800000 */
[----:B------:R-:W-:Y:S02]  /*1280*/  IMAD.IADD R5, R3, 0x1, -R4 ;  /* 0x0000000103057824 */ /* 0x000fe400078e0a04 */
[----:B------:R-:W-:Y:S02]  /*1290*/  IMAD.IADD R3, R4, 0x1, -R3 ;  /* 0x0000000104037824 */ /* 0x000fe400078e0a03 */
[----:B------:R-:W-:Y:S02]  /*12a0*/  IMAD R165, R5, R8, R165 ;  /* 0x0000000805a57224 */ /* 0x000fe400078e02a5 */
[----:B------:R-:W-:-:S07]  /*12b0*/  IMAD R155, R3, R2, R155 ;  /* 0x00000002039b7224 */ /* 0x000fce00078e029b */
.L_x_16:
[----:B------:R-:W-:Y:S01]  /*12c0*/  BAR.SYNC.DEFER_BLOCKING 0x0 ;  /* 0x0000000000007b1d */ /* 0x000fe20000010000 */
[----:B------:R-:W-:Y:S01]  /*12d0*/  UISETP.NE.AND UP1, UPT, UR8, 0x2, UPT ;  /* 0x000000020800788c */ /* 0x000fe2000bf25270 */
[----:B------:R-:W-:Y:S02]  /*12e0*/  ISETP.NE.OR P5, PT, R0, 0x2, !P5 ;  /* 0x000000020000780c */ /* 0x000fe40006fa5670 */
[----:B------:R-:W-:-:S06]  /*12f0*/  LOP3.LUT R2, R166, 0x1f, RZ, 0xc0, !PT ;  /* 0x0000001fa6027812 */ /* 0x000fcc00078ec0ff */
[----:B------:R-:W-:Y:S05]  /*1300*/  BRA.U UP1, `(.L_x_17) ;  /* 0x0000001101147547 */ /* 0x000fea000b800000 */
[----:B------:R-:W1:Y:S01]  /*1310*/  LDCU UR13, c[0x0][0x38c] ;  /* 0x00007180ff0d77ac */ /* 0x000e620008000800 */
[----:B------:R-:W2:Y:S01]  /*1320*/  LDC R9, c[0x0][0x370] ;  /* 0x0000dc00ff097b82 */ /* 0x000ea20000000800 */
[----:B------:R-:W-:Y:S01]  /*1330*/  PLOP3.LUT P1, PT, PT, PT, UP2, 0x80, 0x8 ;  /* 0x000000000008781c */ /* 0x000fe20003f2f028 */
[----:B------:R-:W-:Y:S01]  /*1340*/  IMAD.MOV.U32 R15, RZ, RZ, 0x1 ;  /* 0x00000001ff0f7424 */ /* 0x000fe200078e00ff */
[----:B------:R-:W-:Y:S01]  /*1350*/  ISETP.EQ.OR P4, PT, R2, RZ, P5 ;  /* 0x000000ff0200720c */ /* 0x000fe20002f82670 */
[----:B------:R-:W-:Y:S01]  /*1360*/  IMAD.MOV.U32 R14, RZ, RZ, RZ ;  /* 0x000000ffff0e7224 */ /* 0x000fe200078e00ff */
[----:B------:R-:W-:Y:S02]  /*1370*/  PLOP3.LUT P1, PT, P1, PT, PT, 0x8, 0x80 ;  /* 0x000000000080781c */ /* 0x000fe40000f2e170 */
[----:B------:R-:W-:Y:S01]  /*1380*/  CS2R R12, SRZ ;  /* 0x00000000000c7805 */ /* 0x000fe2000001ff00 */
[----:B------:R-:W-:Y:S01]  /*1390*/  IMAD.MOV.U32 R10, RZ, RZ, 0x1 ;  /* 0x00000001ff0a7424 */ /* 0x000fe200078e00ff */
[----:B------:R-:W4:Y:S01]  /*13a0*/  LDC R0, c[0x0][0x374] ;  /* 0x0000dd00ff007b82 */ /* 0x000f220000000800 */
[----:B------:R-:W2:Y:S01]  /*13b0*/  LDCU.64 UR22, c[0x0][0x348] ;  /* 0x00006900ff1677ac */ /* 0x000ea20008000a00 */
[----:B------:R-:W-:Y:S01]  /*13c0*/  UMOV UR6, URZ ;  /* 0x000000ff00067c82 */ /* 0x000fe20008000000 */
[----:B-1----:R-:W-:-:S04]  /*13d0*/  UIADD3 UR5, UPT, UPT, UR13, 0x3f, URZ ;  /* 0x0000003f0d057890 */ /* 0x002fc8000fffe0ff */
[----:B------:R-:W-:-:S04]  /*13e0*/  USHF.R.S32.HI UR4, URZ, 0x1f, UR5 ;  /* 0x0000001fff047899 */ /* 0x000fc80008011405 */
[----:B------:R-:W-:-:S04]  /*13f0*/  ULEA.HI UR4, UR4, UR5, URZ, 0x6 ;  /* 0x0000000504047291 */ /* 0x000fc8000f8f30ff */
[----:B------:R-:W-:Y:S02]  /*1400*/  USHF.R.S32.HI UR15, URZ, 0x6, UR4 ;  /* 0x00000006ff0f7899 */ /* 0x000fe40008011404 */
[----:B------:R-:W-:Y:S02]  /*1410*/  UIADD3 UR4, UPT, UPT, UR13, -0x1, URZ ;  /* 0xffffffff0d047890 */ /* 0x000fe4000fffe0ff */
[----:B------:R-:W-:Y:S02]  /*1420*/  UISETP.LT.U32.AND UP0, UPT, UR15, 0x2, UPT ;  /* 0x000000020f00788c */ /* 0x000fe4000bf01070 */
[----:B------:R-:W-:Y:S02]  /*1430*/  UISETP.GE.U32.AND UP1, UPT, UR4, -0x7f, UPT ;  /* 0xffffff810400788c */ /* 0x000fe4000bf26070 */
[----:B------:R-:W-:Y:S02]  /*1440*/  USEL UR14, UR15, 0x2, UP0 ;  /* 0x000000020f0e7887 */ /* 0x000fe40008000000 */
[----:B------:R-:W-:-:S02]  /*1450*/  UIADD3 UR13, UPT, UPT, UR13, 0x7e, URZ ;  /* 0x0000007e0d0d7890 */ /* 0x000fc4000fffe0ff */
[----:B------:R-:W-:Y:S02]  /*1460*/  UIADD3 UR5, UPT, UPT, UR14, -0x1, URZ ;  /* 0xffffffff0e057890 */ /* 0x000fe4000fffe0ff */
[----:B------:R-:W-:-:S03]  /*1470*/  UIADD3 UR7, UPT, UPT, UR15, -UR14, URZ ;  /* 0x8000000e0f077290 */ /* 0x000fc6000fffe0ff */
[----:B------:R-:W-:-:S04]  /*1480*/  @UP1 UIADD3 UR5, UPT, UPT, UR14, URZ, URZ ;  /* 0x000000ff0e051290 */ /* 0x000fc8000fffe0ff */
[----:B--2---:R-:W-:-:S12]  /*1490*/  UIADD3 UR5, UPT, UPT, UR5, 0x1, URZ ;  /* 0x0000000105057890 */ /* 0x004fd8000fffe0ff */
.L_x_35:
[----:B------:R-:W-:Y:S01]  /*14a0*/  UISETP.NE.AND UP0, UPT, UR37, URZ, UPT ;  /* 0x000000ff2500728c */ /* 0x000fe2000bf05270 */
[----:B------:R-:W1:Y:S08]  /*14b0*/  S2UR UR37, SR_CgaCtaId ;  /* 0x00000000002579c3 */ /* 0x000e700000008800 */
[----:B------:R-:W-:Y:S05]  /*14c0*/  BRA.U UP0, `(.L_x_18) ;  /* 0x0000000100347547 */ /* 0x000fea000b800000 */
[----:B------:R-:W2:Y:S01]  /*14d0*/  S2R R2, SR_CgaCtaId ;  /* 0x0000000000027919 */ /* 0x000ea20000008800 */
[----:B------:R-:W-:-:S04]  /*14e0*/  MOV R3, 0x400 ;  /* 0x0000040000037802 */ /* 0x000fc80000000f00 */
[----:B--2---:R-:W-:Y:S02]  /*14f0*/  LEA R3, R2, R3, 0x18 ;  /* 0x0000000302037211 */ /* 0x004fe400078ec0ff */
[----:B------:R-:W-:-:S03]  /*1500*/  SHF.L.U32 R2, R10, 0x1f, RZ ;  /* 0x0000001f0a027819 */ /* 0x000fc600000006ff */
[----:B------:R-:W-:-:S04]  /*1510*/  IMAD R3, R12, 0x8, R3 ;  /* 0x000000080c037824 */ /* 0x000fc800078e0203 */
[----:B------:R-:W2:Y:S02]  /*1520*/  SYNCS.PHASECHK.TRANS64.TRYWAIT P0, [R3+URZ+0xb0], R2 ;  /* 0x0000b002030075a7 */ /* 0x000ea400080011ff */
[----:B--2---:R-:W-:Y:S05]  /*1530*/  @!P0 BRA `(.L_x_19) ;  /* 0x0000005000708947 */ /* 0x004fea0003800000 */
.L_x_93:
[----:B------:R-:W-:Y:S01]  /*1540*/  VIADD R12, R12, 0x1 ;  /* 0x000000010c0c7836 */ /* 0x000fe20000000000 */
[----:B------:R2:W-:Y:S04]  /*1550*/  SYNCS.ARRIVE.TRANS64.A1T0 RZ, [R3+URZ+0xa0], RZ ;  /* 0x0000a0ff03ff79a7 */ /* 0x0005e800081000ff */
[----:B------:R-:W-:-:S04]  /*1560*/  ISETP.NE.AND P0, PT, R12, 0x2, PT ;  /* 0x000000020c00780c */ /* 0x000fc80003f05270 */
[----:B------:R-:W-:Y:S02]  /*1570*/  SEL R12, R12, RZ, P0 ;  /* 0x000000ff0c0c7207 */ /* 0x000fe40000000000 */
[----:B--2---:R-:W-:-:S04]  /*1580*/  SEL R3, RZ, 0x1, P0 ;  /* 0x00000001ff037807 */ /* 0x004fc80000000000 */
[----:B------:R-:W-:-:S07]  /*1590*/  LOP3.LUT R10, R10, R3, RZ, 0x3c, !PT ;  /* 0x000000030a0a7212 */ /* 0x000fce00078e3cff */
.L_x_18:
[----:B------:R-:W-:Y:S01]  /*15a0*/  UMOV UR4, 0x400 ;  /* 0x0000040000047882 */ /* 0x000fe20000000000 */
[----:B------:R-:W-:Y:S01]  /*15b0*/  SHF.L.U32 R2, R15, 0x1f, RZ ;  /* 0x0000001f0f027819 */ /* 0x000fe200000006ff */
[----:B-1----:R-:W-:Y:S01]  /*15c0*/  ULEA UR4, UR37, UR4, 0x18 ;  /* 0x0000000425047291 */ /* 0x002fe2000f8ec0ff */
[----:B------:R-:W-:Y:S01]  /*15d0*/  R2UR UR35, R165 ;  /* 0x00000000a52372ca */ /* 0x000fe200000e0000 */
[----:B------:R-:W-:Y:S01]  /*15e0*/  UISETP.GE.U32.AND UP0, UPT, UR13, 0x7f, UPT ;  /* 0x0000007f0d00788c */ /* 0x000fe2000bf06070 */
[----:B------:R-:W-:Y:S01]  /*15f0*/  R2UR UR11, R155 ;  /* 0x000000009b0b72ca */ /* 0x000fe200000e0000 */
[----:B------:R-:W-:Y:S01]  /*1600*/  ULEA UR8, UR6, UR4, 0x3 ;  /* 0x0000000406087291 */ /* 0x000fe2000f8e18ff */
[----:B------:R-:W-:-:S08]  /*1610*/  UMOV UR24, URZ ;  /* 0x000000ff00187c82 */ /* 0x000fd00008000000 */
[----:B------:R1:W2:Y:S01]  /*1620*/  SYNCS.PHASECHK.TRANS64.TRYWAIT P0, [UR8+0x10], R2 ;  /* 0x00001002ff0075a7 */ /* 0x0002a20008001108 */
[----:B------:R-:W-:Y:S02]  /*1630*/  USHF.L.U32 UR35, UR35, 0x7, URZ ;  /* 0x0000000723237899 */ /* 0x000fe400080006ff */
[----:B------:R-:W-:Y:S01]  /*1640*/  USHF.L.U32 UR11, UR11, 0x6, URZ ;  /* 0x000000060b0b7899 */ /* 0x000fe200080006ff */
[----:B------:R-:W-:Y:S11]  /*1650*/  BRA.U !UP0, `(.L_x_20) ;  /* 0x0000000108a87547 */ /* 0x000ff6000b800000 */
[----:B------:R-:W-:Y:S01]  /*1660*/  UMOV UR16, URZ ;  /* 0x000000ff00107c82 */ /* 0x000fe20008000000 */
[----:B------:R-:W-:-:S05]  /*1670*/  UMOV UR17, UR6 ;  /* 0x0000000600117c82 */ /* 0x000fca0008000000 */
.L_x_25:
[----:B-1----:R-:W-:Y:S01]  /*1680*/  ULEA UR33, UR17, UR4, 0x3 ;  /* 0x0000000411217291 */ /* 0x002fe2000f8e18ff */
[----:B--2---:R-:W-:Y:S01]  /*1690*/  @!P5 MOV R3, 0x3000 ;  /* 0x000030000003d802 */ /* 0x004fe20000000f00 */
[----:B--2---:R-:W-:Y:S10]  /*16a0*/  @P0 BRA `(.L_x_21) ;  /* 0x00000000000c0947 */ /* 0x004ff40003800000 */
[----:B------:R-:W-:-:S04]  /*16b0*/  SHF.L.U32 R5, R15, 0x1f, RZ ;  /* 0x0000001f0f057819 */ /* 0x000fc800000006ff */
[----:B------:R-:W2:Y:S02]  /*16c0*/  SYNCS.PHASECHK.TRANS64.TRYWAIT P0, [UR33+0x10], R5 ;  /* 0x00001005ff0075a7 */ /* 0x000ea40008001121 */
[----:B--2---:R-:W-:Y:S05]  /*16d0*/  @!P0 BRA `(.L_x_22) ;  /* 0x00000050001c8947 */ /* 0x004fea0003800000 */
.L_x_21:
[----:B------:R2:W-:Y:S01]  /*16e0*/  @!P5 SYNCS.ARRIVE.TRANS64 RZ, [UR33], R3 ;  /* 0x00000003ffffd9a7 */ /* 0x0005e20008000021 */
[----:B------:R-:W-:Y:S04]  /*16f0*/  BSSY.RECONVERGENT B0, `(.L_x_23) ;  /* 0x0000003000007945 */ /* 0x000fe80003800200 */
[----:B------:R-:W-:Y:S05]  /*1700*/  @P4 BRA `(.L_x_24) ;  /* 0x0000000000044947 */ /* 0x000fea0003800000 */
[----:B------:R-:W-:Y:S05]  /*1710*/  BPT.TRAP 0x1 ;  /* 0x000000040000795c */ /* 0x000fea0000300000 */
.L_x_24:
[----:B------:R-:W-:Y:S05]  /*1720*/  BSYNC.RECONVERGENT B0 ;  /* 0x0000000000007941 */ /* 0x000fea0003800200 */
.L_x_23:
[----:B------:R-:W-:Y:S02]  /*1730*/  UIADD3 UR6, UPT, UPT, UR17, 0x1, URZ ;  /* 0x0000000111067890 */ /* 0x000fe4000fffe0ff */
[----:B------:R-:W-:Y:S02]  /*1740*/  ULEA UR32, UR17, UR4, 0xd ;  /* 0x0000000411207291 */ /* 0x000fe4000f8e68ff */
[----:B------:R-:W-:Y:S02]  /*1750*/  UISETP.NE.AND UP0, UPT, UR6, 0x2, UPT ;  /* 0x000000020600788c */ /* 0x000fe4000bf05270 */
[----:B------:R-:W-:Y:S02]  /*1760*/  UIADD3 UR26, UP1, UPT, UR22, 0x80, URZ ;  /* 0x00000080161a7890 */ /* 0x000fe4000ff3e0ff */
[----:B------:R-:W-:Y:S02]  /*1770*/  USEL UR9, URZ, 0x1, UP0 ;  /* 0x00000001ff097887 */ /* 0x000fe40008000000 */
[----:B------:R-:W-:-:S02]  /*1780*/  USEL UR6, UR6, URZ, UP0 ;  /* 0x000000ff06067287 */ /* 0x000fc40008000000 */
[----:B------:R-:W-:Y:S02]  /*1790*/  UIADD3 UR20, UP0, UPT, UR22, 0x180, URZ ;  /* 0x0000018016147890 */ /* 0x000fe4000ff1e0ff */
[----:B------:R-:W-:Y:S01]  /*17a0*/  ULEA UR8, UR6, UR4, 0x3 ;  /* 0x0000000406087291 */ /* 0x000fe2000f8e18ff */
[----:B------:R-:W-:Y:S01]  /*17b0*/  LOP3.LUT R15, R15, UR9, RZ, 0x3c, !PT ;  /* 0x000000090f0f7c12 */ /* 0x000fe2000f8e3cff */
[----:B------:R-:W-:Y:S02]  /*17c0*/  USHF.L.U32 UR34, UR16, 0x6, URZ ;  /* 0x0000000610227899 */ /* 0x000fe400080006ff */
[----:B------:R-:W-:Y:S01]  /*17d0*/  UIADD3.X UR27, UPT, UPT, URZ, UR23, URZ, UP1, !UPT ;  /* 0x00000017ff1b7290 */ /* 0x000fe20008ffe4ff */
[----:B-1----:R-:W-:Y:S01]  /*17e0*/  SHF.L.U32 R2, R15, 0x1f, RZ ;  /* 0x0000001f0f027819 */ /* 0x002fe200000006ff */
[----:B------:R-:W-:Y:S02]  /*17f0*/  UIADD3 UR32, UPT, UPT, UR32, 0x4400, URZ ;  /* 0x0000440020207890 */ /* 0x000fe4000fffe0ff */
[----:B------:R-:W-:Y:S01]  /*1800*/  UIADD3.X UR21, UPT, UPT, URZ, UR23, URZ, UP0, !UPT ;  /* 0x00000017ff157290 */ /* 0x000fe200087fe4ff */
[----:B------:R1:W1:Y:S01]  /*1810*/  SYNCS.PHASECHK.TRANS64.TRYWAIT P0, [UR8+0x10], R2 ;  /* 0x00001002ff0075a7 */ /* 0x0002620008001108 */
[----:B------:R-:W-:Y:S01]  /*1820*/  ULEA UR8, UR17, UR4, 0xc ;  /* 0x0000000411087291 */ /* 0x000fe2000f8e60ff */
[----:B------:R-:W-:Y:S01]  /*1830*/  UMOV UR18, 0x0 ;  /* 0x0000000000127882 */ /* 0x000fe20000000000 */
[----:B------:R-:W-:-:S02]  /*1840*/  UMOV UR19, 0x10000000 ;  /* 0x1000000000137882 */ /* 0x000fc40000000000 */
[----:B------:R-:W-:Y:S01]  /*1850*/  UIADD3 UR8, UPT, UPT, UR8, 0x8400, URZ ;  /* 0x0000840008087890 */ /* 0x000fe2000fffe0ff */
[----:B------:R1:W-:Y:S01]  /*1860*/  UTMALDG.3D [UR32], [UR26], desc[UR18] ;  /* 0x000012201a0075b4 */ /* 0x0003e20008011000 */
[----:B------:R-:W-:Y:S01]  /*1870*/  UMOV UR12, UR36 ;  /* 0x00000024000c7c82 */ /* 0x000fe20008000000 */
[----:B------:R-:W-:Y:S01]  /*1880*/  UMOV UR9, UR33 ;  /* 0x0000002100097c82 */ /* 0x000fe20008000000 */
[----:B------:R-:W-:Y:S01]  /*1890*/  UMOV UR10, UR34 ;  /* 0x00000022000a7c82 */ /* 0x000fe20008000000 */
[----:B------:R-:W-:Y:S01]  /*18a0*/  UIADD3 UR16, UPT, UPT, UR16, 0x1, URZ ;  /* 0x0000000110107890 */ /* 0x000fe2000fffe0ff */
[----:B------:R-:W-:Y:S01]  /*18b0*/  UMOV UR24, UR5 ;  /* 0x0000000500187c82 */ /* 0x000fe20008000000 */
[----:B------:R-:W-:Y:S02]  /*18c0*/  UMOV UR17, UR6 ;  /* 0x0000000600117c82 */ /* 0x000fe40008000000 */
[----:B------:R1:W-:Y:S01]  /*18d0*/  UTMALDG.3D [UR8], [UR20], desc[UR18] ;  /* 0x00001208140075b4 */ /* 0x0003e20008011000 */
[----:B------:R-:W-:-:S09]  /*18e0*/  UISETP.NE.AND UP0, UPT, UR16, UR5, UPT ;  /* 0x000000051000728c */ /* 0x000fd2000bf05270 */
[----:B------:R-:W-:Y:S05]  /*18f0*/  BRA.U UP0, `(.L_x_25) ;  /* 0xfffffffd00607547 */ /* 0x000fea000b83ffff */
.L_x_20:
[----:B-1----:R-:W-:Y:S01]  /*1900*/  ULEA UR8, UR6, UR4, 0x3 ;  /* 0x0000000406087291 */ /* 0x002fe2000f8e18ff */
[----:B------:R-:W-:Y:S01]  /*1910*/  SHF.L.U32 R2, R15, 0x1f, RZ ;  /* 0x0000001f0f027819 */ /* 0x000fe200000006ff */
[----:B------:R-:W-:Y:S01]  /*1920*/  @!P1 SYNCS.ARRIVE.TRANS64.A1T0 RZ, [UR4+0x38], RZ ;  /* 0x000038ffffff99a7 */ /* 0x000fe20008100004 */
[----:B------:R-:W-:-:S06]  /*1930*/  UISETP.GT.AND UP0, UPT, UR15, UR14, UPT ;  /* 0x0000000e0f00728c */ /* 0x000fcc000bf04270 */
[----:B--2---:R1:W2:Y:S03]  /*1940*/  SYNCS.PHASECHK.TRANS64.TRYWAIT P0, [UR8+0x10], R2 ;  /* 0x00001002ff0075a7 */ /* 0x0042a60008001108 */
[----:B------:R-:W-:Y:S05]  /*1950*/  BRA.U !UP0, `(.L_x_26) ;  /* 0x0000000108ac7547 */ /* 0x000fea000b800000 */
[----:B------:R-:W-:Y:S01]  /*1960*/  UIADD3 UR21, UPT, UPT, UR7, UR24, URZ ;  /* 0x0000001807157290 */ /* 0x000fe2000fffe0ff */
[----:B------:R-:W-:-:S11]  /*1970*/  UMOV UR25, UR6 ;  /* 0x0000000600197c82 */ /* 0x000fd60008000000 */
.L_x_31:
[----:B-1----:R-:W-:Y:S01]  /*1980*/  ULEA UR17, UR25, UR4, 0x3 ;  /* 0x0000000419117291 */ /* 0x002fe2000f8e18ff */
[----:B--2---:R-:W-:Y:S01]  /*1990*/  @!P5 MOV R3, 0x3000 ;  /* 0x000030000003d802 */ /* 0x004fe20000000f00 */
[----:B--2---:R-:W-:Y:S10]  /*19a0*/  @P0 BRA `(.L_x_27) ;  /* 0x00000000000c0947 */ /* 0x004ff40003800000 */
[----:B------:R-:W-:-:S04]  /*19b0*/  SHF.L.U32 R5, R15, 0x1f, RZ ;  /* 0x0000001f0f057819 */ /* 0x000fc800000006ff */
[----:B------:R-:W2:Y:S02]  /*19c0*/  SYNCS.PHASECHK.TRANS64.TRYWAIT P0, [UR17+0x10], R5 ;  /* 0x00001005ff0075a7 */ /* 0x000ea40008001111 */
[----:B--2---:R-:W-:Y:S05]  /*19d0*/  @!P0 BRA `(.L_x_28) ;  /* 0x0000004c00748947 */ /* 0x004fea0003800000 */
.L_x_27:
[----:B------:R2:W-:Y:S01]  /*19e0*/  @!P5 SYNCS.ARRIVE.TRANS64 RZ, [UR17], R3 ;  /* 0x00000003ffffd9a7 */ /* 0x0005e20008000011 */
[----:B------:R-:W-:Y:S04]  /*19f0*/  BSSY.RECONVERGENT B0, `(.L_x_29) ;  /* 0x0000003000007945 */ /* 0x000fe80003800200 */
[----:B------:R-:W-:Y:S05]  /*1a00*/  @P4 BRA `(.L_x_30) ;  /* 0x0000000000044947 */ /* 0x000fea0003800000 */
[----:B------:R-:W-:Y:S05]  /*1a10*/  BPT.TRAP 0x1 ;  /* 0x000000040000795c */ /* 0x000fea0000300000 */
.L_x_30:
[----:B------:R-:W-:Y:S05]  /*1a20*/  BSYNC.RECONVERGENT B0 ;  /* 0x0000000000007941 */ /* 0x000fea0003800200 */
.L_x_29:
        /* <DEDUP_REMOVED lines=10> */
[----:B------:R-:W-:Y:S01]  /*1ad0*/  UIADD3 UR16, UPT, UPT, UR16, 0x4400, URZ ;  /* 0x0000440010107890 */ /* 0x000fe2000fffe0ff */
[----:B-1----:R-:W-:Y:S01]  /*1ae0*/  SHF.L.U32 R2, R15, 0x1f, RZ ;  /* 0x0000001f0f027819 */ /* 0x002fe200000006ff */
[----:B------:R-:W-:Y:S02]  /*1af0*/  UIADD3.X UR31, UPT, UPT, URZ, UR23, URZ, UP1, !UPT ;  /* 0x00000017ff1f7290 */ /* 0x000fe40008ffe4ff */
[----:B------:R-:W-:Y:S01]  /*1b00*/  UIADD3.X UR29, UPT, UPT, URZ, UR23, URZ, UP0, !UPT ;  /* 0x00000017ff1d7290 */ /* 0x000fe200087fe4ff */
[----:B------:R1:W1:Y:S01]  /*1b10*/  SYNCS.PHASECHK.TRANS64.TRYWAIT P0, [UR8+0x10], R2 ;  /* 0x00001002ff0075a7 */ /* 0x0002620008001108 */
[----:B------:R-:W-:Y:S01]  /*1b20*/  ULEA UR8, UR25, UR4, 0xc ;  /* 0x0000000419087291 */ /* 0x000fe2000f8e60ff */
[----:B------:R-:W-:Y:S01]  /*1b30*/  UMOV UR26, 0x0 ;  /* 0x00000000001a7882 */ /* 0x000fe20000000000 */
[----:B------:R-:W-:-:S02]  /*1b40*/  UMOV UR27, 0x10000000 ;  /* 0x10000000001b7882 */ /* 0x000fc40000000000 */
[----:B------:R-:W-:Y:S01]  /*1b50*/  UIADD3 UR8, UPT, UPT, UR8, 0x8400, URZ ;  /* 0x0000840008087890 */ /* 0x000fe2000fffe0ff */
[----:B------:R-:W-:Y:S01]  /*1b60*/  UMOV UR19, UR35 ;  /* 0x0000002300137c82 */ /* 0x000fe20008000000 */
[----:B------:R-:W-:Y:S01]  /*1b70*/  UMOV UR20, UR36 ;  /* 0x0000002400147c82 */ /* 0x000fe20008000000 */
[----:B------:R-:W-:Y:S01]  /*1b80*/  UMOV UR12, UR36 ;  /* 0x00000024000c7c82 */ /* 0x000fe20008000000 */
[----:B------:R-:W-:Y:S01]  /*1b90*/  UMOV UR9, UR17 ;  /* 0x0000001100097c82 */ /* 0x000fe20008000000 */
[----:B------:R-:W-:Y:S01]  /*1ba0*/  UMOV UR10, UR18 ;  /* 0x00000012000a7c82 */ /* 0x000fe20008000000 */
[----:B------:R1:W-:Y:S01]  /*1bb0*/  UTMALDG.3D [UR16], [UR30], desc[UR26] ;  /* 0x00001a101e0075b4 */ /* 0x0003e20008011000 */
[----:B------:R-:W-:Y:S01]  /*1bc0*/  UIADD3 UR24, UPT, UPT, UR24, 0x1, URZ ;  /* 0x0000000118187890 */ /* 0x000fe2000fffe0ff */
[----:B------:R-:W-:-:S03]  /*1bd0*/  UMOV UR25, UR6 ;  /* 0x0000000600197c82 */ /* 0x000fc60008000000 */
[----:B------:R-:W-:Y:S01]  /*1be0*/  UISETP.NE.AND UP0, UPT, UR24, UR21, UPT ;  /* 0x000000151800728c */ /* 0x000fe2000bf05270 */
[----:B------:R1:W-:Y:S08]  /*1bf0*/  UTMALDG.3D [UR8], [UR28], desc[UR26] ;  /* 0x00001a081c0075b4 */ /* 0x0003f00008011000 */
[----:B------:R-:W-:Y:S05]  /*1c00*/  BRA.U UP0, `(.L_x_31) ;  /* 0xfffffffd005c7547 */ /* 0x000fea000b83ffff */
.L_x_26:
[C---:B-1----:R-:W-:Y:S01]  /*1c10*/  LEA R2, R14.reuse, UR4, 0x3 ;  /* 0x000000040e027c11 */ /* 0x042fe2000f8e18ff */
[----:B------:R-:W-:Y:S01]  /*1c20*/  NOP ;  /* 0x0000000000007918 */ /* 0x000fe20000000000 */
[----:B--2---:R-:W-:Y:S02]  /*1c30*/  SHF.L.U32 R3, R13, 0x1f, RZ ;  /* 0x0000001f0d037819 */ /* 0x004fe400000006ff */
[----:B------:R-:W-:Y:S02]  /*1c40*/  LEA R4, R14, UR4, 0x4 ;  /* 0x000000040e047c11 */ /* 0x000fe4000f8e20ff */
[----:B------:R-:W1:Y:S02]  /*1c50*/  SYNCS.PHASECHK.TRANS64.TRYWAIT P0, [R2+URZ+0x40], R3 ;  /* 0x00004003020075a7 */ /* 0x000e6400080011ff */
[----:B-1----:R-:W-:Y:S05]  /*1c60*/  @!P0 BRA `(.L_x_32) ;  /* 0x0000004800e88947 */ /* 0x002fea0003800000 */
.L_x_96:
[----:B------:R-:W2:Y:S01]  /*1c70*/  LDS.128 R4, [R4+0xd0] ;  /* 0x0000d00004047984 */ /* 0x000ea20000000c00 */
[----:B---3--:R-:W-:Y:S01]  /*1c80*/  ISETP.GE.AND P0, PT, R72, 0x1, PT ;  /* 0x000000014800780c */ /* 0x008fe20003f06270 */
[----:B-1----:R-:W-:Y:S01]  /*1c90*/  VIADD R2, R2, 0x50 ;  /* 0x0000005002027836 */ /* 0x002fe20000000000 */
[----:B------:R-:W-:Y:S01]  /*1ca0*/  @!PT LDS RZ, [RZ] ;  /* 0x00000000fffff984 */ /* 0x000fe20000000800 */
[----:B------:R-:W-:Y:S01]  /*1cb0*/  @!PT LDS RZ, [RZ] ;  /* 0x00000000fffff984 */ /* 0x000fe20000000800 */
[----:B------:R-:W-:Y:S01]  /*1cc0*/  @!PT LDS RZ, [RZ] ;  /* 0x00000000fffff984 */ /* 0x000fe20000000800 */
[----:B------:R-:W-:Y:S01]  /*1cd0*/  @!PT LDS RZ, [RZ] ;  /* 0x00000000fffff984 */ /* 0x000fe20000000800 */
[----:B------:R1:W-:Y:S06]  /*1ce0*/  MEMBAR.ALL.CTA ;  /* 0x0000000000007992 */ /* 0x0003ec0000008000 */
[----:B-1----:R-:W1:Y:S01]  /*1cf0*/  FENCE.VIEW.ASYNC.S ;  /* 0x00000000000073c6 */ /* 0x002e620000000000 */
[----:B------:R-:W-:-:S04]  /*1d00*/  PRMT R2, RZ, 0x654, R2 ;  /* 0x00000654ff027816 */ /* 0x000fc80000000002 */
[----:B-1----:R1:W-:Y:S01]  /*1d10*/  SYNCS.ARRIVE.TRANS64.RED.A1T0 RZ, [R2+URZ], RZ ;  /* 0x000000ff02ff79a7 */ /* 0x0023e200081004ff */
[----:B--2---:R-:W-:-:S13]  /*1d20*/  LOP3.LUT P2, RZ, R6, 0x1, RZ, 0xc0, !PT ;  /* 0x0000000106ff7812 */ /* 0x004fda000784c0ff */
[----:B------:R-:W-:Y:S01]  /*1d30*/  @P2 SHF.R.U32.HI R3, RZ, 0x10, R5 ;  /* 0x00000010ff032819 */ /* 0x000fe20000011605 */
[----:B------:R-:W-:Y:S01]  /*1d40*/  VOTEU.ANY UP0, P2 ;  /* 0x0000000000ff7886 */ /* 0x000fe20001000100 */
[----:B------:R-:W-:Y:S02]  /*1d50*/  @P2 MOV R11, R4 ;  /* 0x00000004000b2202 */ /* 0x000fe40000000f00 */
[----:B------:R-:W-:Y:S02]  /*1d60*/  @P2 R2UR.BROADCAST UR8, R3 ;  /* 0x00000000030822ca */ /* 0x000fe400008e0000 */
[----:B------:R-:W-:-:S11]  /*1d70*/  @P2 LOP3.LUT R8, R5, 0xffff, RZ, 0xc0, !PT ;  /* 0x0000ffff05082812 */ /* 0x000fd600078ec0ff */
[----:B------:R-:W-:Y:S01]  /*1d80*/  @UP0 UMOV UR36, UR8 ;  /* 0x0000000800240c82 */ /* 0x000fe20008000000 */
[----:B-1----:R-:W-:Y:S05]  /*1d90*/  @!P0 BRA `(.L_x_33) ;  /* 0x0000000000b88947 */ /* 0x002fea0003800000 */
[----:B------:R-:W4:Y:S01]  /*1da0*/  LDC.64 R4, c[0x0][0xb18] ;  /* 0x0002c600ff047b82 */ /* 0x000f220000000a00 */
[----:B------:R-:W-:-:S07]  /*1db0*/  ISETP.NE.AND P3, PT, R72, 0x1, PT ;  /* 0x000000014800780c */ /* 0x000fce0003f65270 */
[----:B------:R-:W1:Y:S08]  /*1dc0*/  LDC.64 R6, c[0x0][0xb10] ;  /* 0x0002c400ff067b82 */ /* 0x000e700000000a00 */
[----:B------:R-:W2:Y:S08]  /*1dd0*/  LDC R16, c[0x0][0xb20] ;  /* 0x0002c800ff107b82 */ /* 0x000eb00000000800 */
[----:B------:R-:W3:Y:S01]  /*1de0*/  LDC R18, c[0x0][0xb0c] ;  /* 0x0002c300ff127b82 */ /* 0x000ee20000000800 */
[----:B----4-:R-:W-:Y:S01]  /*1df0*/  IMAD.HI.U32 R17, R0, R5, RZ ;  /* 0x0000000500117227 */ /* 0x010fe200078e00ff */
[----:B------:R-:W-:-:S03]  /*1e00*/  ISETP.NE.AND P0, PT, R4, 0x1, PT ;  /* 0x000000010400780c */ /* 0x000fc60003f05270 */
[----:B------:R-:W-:-:S03]  /*1e10*/  IMAD.HI.U32 R5, R8, R5, RZ ;  /* 0x0000000508057227 */ /* 0x000fc600078e00ff */
[----:B------:R-:W4:Y:S01]  /*1e20*/  LDC.64 R2, c[0x0][0xb28] ;  /* 0x0002ca00ff027b82 */ /* 0x000f220000000a00 */
[----:B-1----:R-:W-:-:S04]  /*1e30*/  IMAD.HI.U32 R20, R9, R6, RZ ;  /* 0x0000000609147227 */ /* 0x002fc800078e00ff */
[----:B------:R-:W-:Y:S01]  /*1e40*/  IMAD.HI.U32 R22, R11, R6, RZ ;  /* 0x000000060b167227 */ /* 0x000fe200078e00ff */
[----:B------:R-:W-:Y:S02]  /*1e50*/  SHF.R.U32.HI R20, RZ, R7, R20 ;  /* 0x00000007ff147219 */ /* 0x000fe40000011614 */
[-C--:B--2---:R-:W-:Y:S02]  /*1e60*/  SHF.R.U32.HI R17, RZ, R16.reuse, R17 ;  /* 0x00000010ff117219 */ /* 0x084fe40000011611 */
[----:B------:R-:W-:Y:S02]  /*1e70*/  SHF.R.U32.HI R5, RZ, R16, R5 ;  /* 0x00000010ff057219 */ /* 0x000fe40000011605 */
[----:B------:R-:W-:Y:S02]  /*1e80*/  SEL R17, R0, R17, !P0 ;  /* 0x0000001100117207 */ /* 0x000fe40004000000 */
[----:B------:R-:W-:Y:S02]  /*1e90*/  SHF.R.U32.HI R22, RZ, R7, R22 ;  /* 0x00000007ff167219 */ /* 0x000fe40000011616 */
[----:B---3--:R-:W-:-:S02]  /*1ea0*/  ISETP.NE.AND P1, PT, R18, 0x1, PT ;  /* 0x000000011200780c */ /* 0x008fc40003f25270 */
[----:B------:R-:W-:Y:S02]  /*1eb0*/  SEL R5, R8, R5, !P0 ;  /* 0x0000000508057207 */ /* 0x000fe40004000000 */
[----:B------:R-:W-:Y:S02]  /*1ec0*/  SEL R19, R9, R20, !P1 ;  /* 0x0000001409137207 */ /* 0x000fe40004800000 */
[----:B------:R-:W-:Y:S01]  /*1ed0*/  SEL R7, R11, R22, !P1 ;  /* 0x000000160b077207 */ /* 0x000fe20004800000 */
[----:B----4-:R-:W-:-:S04]  /*1ee0*/  IMAD.HI.U32 R20, R17, R2, RZ ;  /* 0x0000000211147227 */ /* 0x010fc800078e00ff */
[----:B------:R-:W-:Y:S01]  /*1ef0*/  IMAD.HI.U32 R6, R19, R2, RZ ;  /* 0x0000000213067227 */ /* 0x000fe200078e00ff */
[----:B------:R-:W-:-:S04]  /*1f00*/  @P3 SHF.R.U32.HI R17, RZ, R3, R20 ;  /* 0x00000003ff113219 */ /* 0x000fc80000011614 */
[----:B------:R-:W-:Y:S01]  /*1f10*/  @P3 SHF.R.U32.HI R19, RZ, R3, R6 ;  /* 0x00000003ff133219 */ /* 0x000fe20000011606 */
[----:B------:R-:W-:-:S04]  /*1f20*/  IMAD R17, R72, R17, RZ ;  /* 0x0000001148117224 */ /* 0x000fc800078e02ff */
[----:B------:R-:W-:Y:S01]  /*1f30*/  IMAD R6, R72, R19, RZ ;  /* 0x0000001348067224 */ /* 0x000fe200078e02ff */
[C---:B------:R-:W-:Y:S02]  /*1f40*/  ISETP.GE.AND P0, PT, R5.reuse, R17, PT ;  /* 0x000000110500720c */ /* 0x040fe40003f06270 */
[----:B------:R-:W-:Y:S02]  /*1f50*/  IADD3 R17, PT, PT, -R5, RZ, RZ ;  /* 0x000000ff05117210 */ /* 0x000fe40007ffe1ff */
[----:B------:R-:W-:Y:S01]  /*1f60*/  ISETP.GE.OR P0, PT, R7, R6, P0 ;  /* 0x000000060700720c */ /* 0x000fe20000706670 */
[----:B------:R-:W-:-:S04]  /*1f70*/  IMAD.HI.U32 R6, R5, R2, RZ ;  /* 0x0000000205067227 */ /* 0x000fc800078e00ff */
[----:B------:R-:W-:Y:S01]  /*1f80*/  IMAD R8, R4, R17, R8 ;  /* 0x0000001104087224 */ /* 0x000fe200078e0208 */
[----:B------:R-:W-:-:S04]  /*1f90*/  SHF.R.U32.HI R6, RZ, R3, R6 ;  /* 0x00000003ff067219 */ /* 0x000fc80000011606 */
[----:B------:R-:W-:-:S03]  /*1fa0*/  SEL R6, R5, R6, !P3 ;  /* 0x0000000605067207 */ /* 0x000fc60005800000 */
[----:B------:R-:W-:-:S04]  /*1fb0*/  @!P0 IMAD.HI.U32 R16, R7, R2, RZ ;  /* 0x0000000207108227 */ /* 0x000fc800078e00ff */
[----:B------:R-:W-:Y:S01]  /*1fc0*/  IMAD.MOV R2, RZ, RZ, -R6 ;  /* 0x000000ffff027224 */ /* 0x000fe200078e0a06 */
[----:B------:R-:W-:-:S03]  /*1fd0*/  @!P0 SHF.R.U32.HI R16, RZ, R3, R16 ;  /* 0x00000003ff108219 */ /* 0x000fc60000011610 */
[----:B------:R-:W-:Y:S01]  /*1fe0*/  IMAD R2, R72, R2, R5 ;  /* 0x0000000248027224 */ /* 0x000fe200078e0205 */
[----:B------:R-:W-:-:S05]  /*1ff0*/  @!P0 SEL R3, R7, R16, !P3 ;  /* 0x0000001007038207 */ /* 0x000fca0005800000 */
[--C-:B------:R-:W-:Y:S02]  /*2000*/  @!P0 IMAD.IADD R6, R6, 0x1, -R3.reuse ;  /* 0x0000000106068824 */ /* 0x100fe400078e0a03 */
[----:B------:R-:W-:Y:S01]  /*2010*/  @!P0 IMAD R3, R2, R19, R3 ;  /* 0x0000001302038224 */ /* 0x000fe200078e0203 */
[----:B------:R-:W-:Y:S01]  /*2020*/  IADD3 R2, PT, PT, -R7, RZ, RZ ;  /* 0x000000ff07027210 */ /* 0x000fe20007ffe1ff */
[----:B------:R-:W-:Y:S02]  /*2030*/  @!P0 IMAD R5, R72, R6, R7 ;  /* 0x0000000648058224 */ /* 0x000fe400078e0207 */
[----:B------:R-:W-:Y:S02]  /*2040*/  @!P0 IMAD.MOV.U32 R7, RZ, RZ, R3 ;  /* 0x000000ffff078224 */ /* 0x000fe400078e0003 */
[----:B------:R-:W-:Y:S02]  /*2050*/  IMAD R2, R18, R2, R11 ;  /* 0x0000000212027224 */ /* 0x000fe400078e020b */
[----:B------:R-:W-:-:S02]  /*2060*/  IMAD R8, R5, R4, R8 ;  /* 0x0000000405087224 */ /* 0x000fc400078e0208 */
[----:B------:R-:W-:Y:S02]  /*2070*/  IMAD R11, R7, R18, R2 ;  /* 0x00000012070b7224 */ /* 0x000fe400078e0202 */
.L_x_33:
[----:B------:R-:W1:Y:S02]  /*2080*/  LDCU UR8, c[0x0][0xb30] ;  /* 0x00016600ff0877ac */ /* 0x000e640008000800 */
[----:B-1----:R-:W-:-:S09]  /*2090*/  UISETP.NE.AND UP0, UPT, UR8, 0x1, UPT ;  /* 0x000000010800788c */ /* 0x002fd2000bf05270 */
[----:B------:R-:W-:Y:S05]  /*20a0*/  BRA.U UP0, `(.L_x_34) ;  /* 0x0000000100407547 */ /* 0x000fea000b800000 */
[----:B------:R-:W1:Y:S08]  /*20b0*/  LDC.64 R4, c[0x0][0xb10] ;  /* 0x0002c400ff047b82 */ /* 0x000e700000000a00 */
[----:B------:R-:W2:Y:S08]  /*20c0*/  LDC.64 R2, c[0x0][0xb18] ;  /* 0x0002c600ff027b82 */ /* 0x000eb00000000a00 */
[----:B------:R-:W3:Y:S08]  /*20d0*/  LDC R6, c[0x0][0xb20] ;  /* 0x0002c800ff067b82 */ /* 0x000ef00000000800 */
[----:B------:R-:W4:Y:S01]  /*20e0*/  LDC R16, c[0x0][0xb0c] ;  /* 0x0002c300ff107b82 */ /* 0x000f220000000800 */
[----:B-1----:R-:W-:-:S05]  /*20f0*/  IMAD.HI.U32 R4, R11, R4, RZ ;  /* 0x000000040b047227 */ /* 0x002fca00078e00ff */
[----:B------:R-:W-:Y:S01]  /*2100*/  SHF.R.U32.HI R4, RZ, R5, R4 ;  /* 0x00000005ff047219 */ /* 0x000fe20000011604 */
[----:B--2---:R-:W-:Y:S01]  /*2110*/  IMAD.HI.U32 R3, R8, R3, RZ ;  /* 0x0000000308037227 */ /* 0x004fe200078e00ff */
[----:B------:R-:W-:-:S04]  /*2120*/  ISETP.NE.AND P0, PT, R2, 0x1, PT ;  /* 0x000000010200780c */ /* 0x000fc80003f05270 */
[----:B---3--:R-:W-:-:S04]  /*2130*/  SHF.R.U32.HI R3, RZ, R6, R3 ;  /* 0x00000006ff037219 */ /* 0x008fc80000011603 */
[----:B------:R-:W-:Y:S02]  /*2140*/  SEL R3, R8, R3, !P0 ;  /* 0x0000000308037207 */ /* 0x000fe40004000000 */
[----:B----4-:R-:W-:-:S04]  /*2150*/  ISETP.NE.AND P1, PT, R16, 0x1, PT ;  /* 0x000000011000780c */ /* 0x010fc80003f25270 */
[----:B------:R-:W-:-:S05]  /*2160*/  SEL R4, R11, R4, !P1 ;  /* 0x000000040b047207 */ /* 0x000fca0004800000 */
[----:B------:R-:W-:Y:S02]  /*2170*/  IMAD.IADD R5, R3, 0x1, -R4 ;  /* 0x0000000103057824 */ /* 0x000fe400078e0a04 */
[----:B------:R-:W-:Y:S02]  /*2180*/  IMAD.IADD R3, R4, 0x1, -R3 ;  /* 0x0000000104037824 */ /* 0x000fe400078e0a03 */
[----:B------:R-:W-:Y:S02]  /*2190*/  IMAD R11, R5, R16, R11 ;  /* 0x00000010050b7224 */ /* 0x000fe400078e020b */
[----:B------:R-:W-:-:S07]  /*21a0*/  IMAD R8, R3, R2, R8 ;  /* 0x0000000203087224 */ /* 0x000fce00078e0208 */
.L_x_34:
[----:B------:R-:W-:Y:S01]  /*21b0*/  VIADD R14, R14, 0x1 ;  /* 0x000000010e0e7836 */ /* 0x000fe20000000000 */
[----:B------:R-:W-:Y:S01]  /*21c0*/  PLOP3.LUT P1, PT, PT, PT, PT, 0x80, 0x8 ;  /* 0x000000000008781c */ /* 0x000fe20003f2f070 */
[----:B------:R-:W-:Y:S02]  /*21d0*/  IMAD.IADD R165, R11, 0x1, R154 ;  /* 0x000000010ba57824 */ /* 0x000fe400078e029a */
[----:B------:R-:W-:Y:S01]  /*21e0*/  IMAD.IADD R155, R8, 0x1, R143 ;  /* 0x00000001089b7824 */ /* 0x000fe200078e028f */
[----:B------:R-:W-:-:S04]  /*21f0*/  ISETP.NE.AND P0, PT, R14, 0x2, PT ;  /* 0x000000020e00780c */ /* 0x000fc80003f05270 */
[----:B------:R-:W-:Y:S02]  /*2200*/  SEL R2, RZ, 0x1, P0 ;  /* 0x00000001ff027807 */ /* 0x000fe40000000000 */
[----:B------:R-:W-:Y:S02]  /*2210*/  SEL R14, R14, RZ, P0 ;  /* 0x000000ff0e0e7207 */ /* 0x000fe40000000000 */
[----:B------:R-:W-:Y:S01]  /*2220*/  LOP3.LUT R13, R13, R2, RZ, 0x3c, !PT ;  /* 0x000000020d0d7212 */ /* 0x000fe200078e3cff */
[----:B------:R-:W-:Y:S06]  /*2230*/  @P2 BRA `(.L_x_35) ;  /* 0xfffffff000982947 */ /* 0x000fec000383ffff */
[----:B------:R-:W-:Y:S01]  /*2240*/  UIADD3 UR5, UPT, UPT, UR4, 0x10, URZ ;  /* 0x0000001004057890 */ /* 0x000fe2000fffe0ff */
[----:B------:R-:W-:-:S03]  /*2250*/  SHF.L.U32 R3, R15, 0x1f, RZ ;  /* 0x0000001f0f037819 */ /* 0x000fc600000006ff */
[----:B------:R-:W-:-:S09]  /*2260*/  ULEA UR4, UR6, UR5, 0x3 ;  /* 0x0000000506047291 */ /* 0x000fd2000f8e18ff */
[----:B------:R-:W1:Y:S02]  /*2270*/  SYNCS.PHASECHK.TRANS64.TRYWAIT P0, [UR4], R3 ;  /* 0x00000003ff0075a7 */ /* 0x000e640008001104 */
[----:B-1----:R-:W-:Y:S05]  /*2280*/  @!P0 BRA `(.L_x_36) ;  /* 0x0000004400748947 */ /* 0x002fea0003800000 */
.L_x_98:
[----:B------:R-:W-:-:S04]  /*2290*/  UIADD3 UR6, UPT, UPT, UR6, 0x1, URZ ;  /* 0x0000000106067890 */ /* 0x000fc8000fffe0ff */
[----:B------:R-:W-:-:S04]  /*22a0*/  UISETP.NE.AND UP0, UPT, UR6, 0x2, UPT ;  /* 0x000000020600788c */ /* 0x000fc8000bf05270 */
[----:B------:R-:W-:Y:S02]  /*22b0*/  USEL UR4, URZ, 0x1, UP0 ;  /* 0x00000001ff047887 */ /* 0x000fe40008000000 */
[----:B------:R-:W-:-:S04]  /*22c0*/  USEL UR6, UR6, URZ, UP0 ;  /* 0x000000ff06067287 */ /* 0x000fc80008000000 */
[----:B------:R-:W-:Y:S01]  /*22d0*/  ULEA UR6, UR6, UR5, 0x3 ;  /* 0x0000000506067291 */ /* 0x000fe2000f8e18ff */
[----:B-1----:R-:W-:-:S04]  /*22e0*/  LOP3.LUT R3, R15, UR4, RZ, 0x3c, !PT ;  /* 0x000000040f037c12 */ /* 0x002fc8000f8e3cff */
[----:B------:R-:W-:Y:S01]  /*22f0*/  SHF.L.U32 R3, R3, 0x1f, RZ ;  /* 0x0000001f03037819 */ /* 0x000fe200000006ff */
[----:B----4-:R-:W-:-:S07]  /*2300*/  IMAD.U32 R0, RZ, RZ, UR6 ;  /* 0x00000006ff007e24 */ /* 0x010fce000f8e00ff */
.L_x_37:
[----:B-1----:R1:W2:Y:S02]  /*2310*/  SYNCS.PHASECHK.TRANS64.TRYWAIT P0, [R0+URZ], R3 ;  /* 0x00000003000075a7 */ /* 0x0022a400080011ff */
[----:B--2---:R-:W-:Y:S05]  /*2320*/  @!P0 NANOSLEEP.SYNCS 0x989680 ;  /* 0x009896800000895d */ /* 0x004fea0003900000 */
[----:B------:R-:W2:Y:S02]  /*2330*/  @!P0 SYNCS.PHASECHK.TRANS64 P0, [R0+URZ], R3 ;  /* 0x00000003000085a7 */ /* 0x000ea400080010ff */
[----:B--2---:R-:W-:Y:S05]  /*2340*/  @P0 EXIT ;  /* 0x000000000000094d */ /* 0x004fea0003800000 */
[----:B------:R-:W-:Y:S05]  /*2350*/  BRA `(.L_x_37) ;  /* 0xfffffffc00ec7947 */ /* 0x000fea000383ffff */
.L_x_17:
[----:B------:R-:W-:-:S04]  /*2360*/  UISETP.NE.AND UP1, UPT, UR37, URZ, UPT ;  /* 0x000000ff2500728c */ /* 0x000fc8000bf25270 */
[----:B------:R-:W-:-:S09]  /*2370*/  UISETP.NE.OR UP1, UPT, UR8, 0x1, UP1 ;  /* 0x000000010800788c */ /* 0x000fd20008f25670 */
[----:B------:R-:W-:Y:S05]  /*2380*/  BRA.U UP1, `(.L_x_38) ;  /* 0x0000000501487547 */ /* 0x000fea000b800000 */
[----:B------:R-:W-:Y:S01]  /*2390*/  ISETP.NE.AND P2, PT, R2, RZ, PT ;  /* 0x000000ff0200720c */ /* 0x000fe20003f45270 */
[----:B------:R-:W-:Y:S01]  /*23a0*/  IMAD.MOV.U32 R12, RZ, RZ, 0x1 ;  /* 0x00000001ff0c7424 */ /* 0x000fe200078e00ff */
[----:B------:R-:W-:Y:S02]  /*23b0*/  CS2R R10, SRZ ;  /* 0x00000000000a7805 */ /* 0x000fe4000001ff00 */
[----:B------:R-:W-:Y:S01]  /*23c0*/  CS2R R8, SRZ ;  /* 0x0000000000087805 */ /* 0x000fe2000001ff00 */
[----:B------:R-:W-:Y:S01]  /*23d0*/  UMOV UR4, 0x400 ;  /* 0x0000040000047882 */ /* 0x000fe20000000000 */
[----:B------:R-:W-:Y:S01]  /*23e0*/  UMOV UR6, URZ ;  /* 0x000000ff00067c82 */ /* 0x000fe20008000000 */
[----:B------:R-:W-:-:S12]  /*23f0*/  ULEA UR37, UR37, UR4, 0x18 ;  /* 0x0000000425257291 */ /* 0x000fd8000f8ec0ff */
.L_x_42:
[----:B------:R-:W-:Y:S02]  /*2400*/  LEA R0, R8, UR37, 0x3 ;  /* 0x0000002508007c11 */ /* 0x000fe4000f8e18ff */
[----:B------:R-:W-:-:S03]  /*2410*/  SHF.L.U32 R5, R9, 0x1f, RZ ;  /* 0x0000001f09057819 */ /* 0x000fc600000006ff */
[----:B------:R-:W-:Y:S01]  /*2420*/  VIADD R4, R0, 0xb0 ;  /* 0x000000b000047836 */ /* 0x000fe20000000000 */
[----:B------:R-:W1:Y:S02]  /*2430*/  SYNCS.PHASECHK.TRANS64.TRYWAIT P0, [R0+URZ+0xa0], R5 ;  /* 0x0000a005000075a7 */ /* 0x000e6400080011ff */
[----:B-1----:R-:W-:Y:S05]  /*2440*/  @!P0 BRA `(.L_x_39) ;  /* 0x00000044001c8947 */ /* 0x002fea0003800000 */
.L_x_99:
[----:B------:R-:W-:Y:S01]  /*2450*/  ULEA UR5, UR6, UR37, 0x3 ;  /* 0x0000002506057291 */ /* 0x000fe2000f8e18ff */
[----:B------:R-:W-:Y:S02]  /*2460*/  PRMT R4, RZ, 0x654, R4 ;  /* 0x00000654ff047816 */ /* 0x000fe40000000004 */
[----:B-1----:R-:W-:Y:S01]  /*2470*/  SHF.L.U32 R5, R12, 0x1f, RZ ;  /* 0x0000001f0c057819 */ /* 0x002fe200000006ff */
[----:B------:R-:W-:Y:S01]  /*2480*/  UIADD3 UR4, UPT, UPT, UR5, 0x40, URZ ;  /* 0x0000004005047890 */ /* 0x000fe2000fffe0ff */
[----:B------:R1:W-:Y:S05]  /*2490*/  SYNCS.ARRIVE.TRANS64.RED.A1T0 RZ, [R4+URZ], RZ ;  /* 0x000000ff04ff79a7 */ /* 0x0003ea00081004ff */
[----:B------:R-:W-:Y:S01]  /*24a0*/  IMAD.U32 R7, RZ, RZ, UR4 ;  /* 0x00000004ff077e24 */ /* 0x000fe2000f8e00ff */
[----:B------:R-:W2:Y:S04]  /*24b0*/  SYNCS.PHASECHK.TRANS64.TRYWAIT P0, [UR5+0x50], R5 ;  /* 0x00005005ff0075a7 */ /* 0x000ea80008001105 */
[----:B------:R-:W-:Y:S01]  /*24c0*/  PRMT R6, R2, 0x654, R7 ;  /* 0x0000065402067816 */ /* 0x000fe20000000007 */
[----:B-1----:R-:W-:Y:S01]  /*24d0*/  @!P2 IMAD.MOV.U32 R4, RZ, RZ, 0x10 ;  /* 0x00000010ff04a424 */ /* 0x002fe200078e00ff */
[----:B--2---:R-:W-:Y:S06]  /*24e0*/  @!P0 BRA `(.L_x_40) ;  /* 0x0000004400088947 */ /* 0x004fec0003800000 */
.L_x_101:
[----:B------:R-:W-:Y:S01]  /*24f0*/  ULEA UR4, UR6, UR37, 0x4 ;  /* 0x0000002506047291 */ /* 0x000fe2000f8e20ff */
[----:B------:R-:W-:Y:S01]  /*2500*/  SEL R3, R6, R3, !P2 ;  /* 0x0000000306037207 */ /* 0x000fe20005000000 */
[----:B------:R-:W-:Y:S01]  /*2510*/  UIADD3 UR5, UPT, UPT, UR5, 0x40, URZ ;  /* 0x0000004005057890 */ /* 0x000fe2000fffe0ff */
[----:B-1----:R-:W-:Y:S01]  /*2520*/  LEA R0, R11, UR37, 0x3 ;  /* 0x000000250b007c11 */ /* 0x002fe2000f8e18ff */
[----:B------:R-:W-:Y:S01]  /*2530*/  UIADD3 UR4, UPT, UPT, UR4, 0xd0, URZ ;  /* 0x000000d004047890 */ /* 0x000fe2000fffe0ff */
[----:B------:R-:W-:Y:S01]  /*2540*/  SHF.L.U32 R5, R10, 0x1f, RZ ;  /* 0x0000001f0a057819 */ /* 0x000fe200000006ff */
[----:B------:R1:W-:Y:S01]  /*2550*/  @!P2 SYNCS.ARRIVE.TRANS64.RED RZ, [R3+URZ], R4 ;  /* 0x0000000403ffa9a7 */ /* 0x0003e200080004ff */
[----:B------:R-:W-:Y:S01]  /*2560*/  UIADD3 UR6, UPT, UPT, UR6, 0x1, URZ ;  /* 0x0000000106067890 */ /* 0x000fe2000fffe0ff */
[----:B------:R-:W-:-:S03]  /*2570*/  VIADD R8, R8, 0x1 ;  /* 0x0000000108087836 */ /* 0x000fc60000000000 */
[----:B------:R-:W-:Y:S02]  /*2580*/  UISETP.NE.AND UP0, UPT, UR6, 0x2, UPT ;  /* 0x000000020600788c */ /* 0x000fe4000bf05270 */
[----:B------:R-:W-:Y:S06]  /*2590*/  UGETNEXTWORKID.BROADCAST [UR4], [UR5] ;  /* 0x00000000040073ca */ /* 0x000fec0008000100 */
[----:B------:R-:W-:Y:S01]  /*25a0*/  USEL UR4, URZ, 0x1, UP0 ;  /* 0x00000001ff047887 */ /* 0x000fe20008000000 */
[----:B------:R-:W-:Y:S01]  /*25b0*/  ISETP.NE.AND P0, PT, R8, 0x2, PT ;  /* 0x000000020800780c */ /* 0x000fe20003f05270 */
[----:B------:R-:W-:Y:S01]  /*25c0*/  USEL UR6, UR6, URZ, UP0 ;  /* 0x000000ff06067287 */ /* 0x000fe20008000000 */
[----:B------:R-:W2:Y:S03]  /*25d0*/  SYNCS.PHASECHK.TRANS64.TRYWAIT P1, [R0+URZ+0x40], R5 ;  /* 0x00004005000075a7 */ /* 0x000ea600080211ff */
[----:B------:R-:W-:Y:S01]  /*25e0*/  LOP3.LUT R12, R12, UR4, RZ, 0x3c, !PT ;  /* 0x000000040c0c7c12 */ /* 0x000fe2000f8e3cff */
[----:B-12---:R-:W-:Y:S07]  /*25f0*/  @!P1 BRA `(.L_x_41) ;  /* 0x0000004000dc9947 */ /* 0x006fee0003800000 */
.L_x_102:
[C---:B------:R-:W-:Y:S01]  /*2600*/  LEA R4, R11.reuse, UR37, 0x4 ;  /* 0x000000250b047c11 */ /* 0x040fe2000f8e20ff */
[----:B-1----:R-:W-:Y:S01]  /*2610*/  VIADD R0, R0, 0x50 ;  /* 0x0000005000007836 */ /* 0x002fe20000000000 */
[----:B------:R-:W-:Y:S01]  /*2620*/  SEL R8, R8, RZ, P0 ;  /* 0x000000ff08087207 */ /* 0x000fe20000000000 */
[----:B------:R-:W-:-:S03]  /*2630*/  VIADD R11, R11, 0x1 ;  /* 0x000000010b0b7836 */ /* 0x000fc60000000000 */
[----:B------:R-:W1:Y:S01]  /*2640*/  LDS.128 R4, [R4+0xd0] ;  /* 0x0000d00004047984 */ /* 0x000e620000000c00 */
[----:B------:R-:W-:Y:S02]  /*2650*/  PRMT R0, RZ, 0x654, R0 ;  /* 0x00000654ff007816 */ /* 0x000fe40000000000 */
[C---:B------:R-:W-:Y:S01]  /*2660*/  ISETP.NE.AND P1, PT, R11.reuse, 0x2, PT ;  /* 0x000000020b00780c */ /* 0x040fe20003f25270 */
[----:B------:R-:W-:Y:S01]  /*2670*/  @!PT LDS RZ, [RZ] ;  /* 0x00000000fffff984 */ /* 0x000fe20000000800 */
[----:B------:R-:W-:Y:S01]  /*2680*/  @!PT LDS RZ, [RZ] ;  /* 0x00000000fffff984 */ /* 0x000fe20000000800 */
[----:B------:R-:W-:Y:S01]  /*2690*/  @!PT LDS RZ, [RZ] ;  /* 0x00000000fffff984 */ /* 0x000fe20000000800 */
[----:B------:R-:W-:Y:S01]  /*26a0*/  @!PT LDS RZ, [RZ] ;  /* 0x00000000fffff984 */ /* 0x000fe20000000800 */
[----:B------:R2:W-:Y:S06]  /*26b0*/  MEMBAR.ALL.CTA ;  /* 0x0000000000007992 */ /* 0x0005ec0000008000 */
[----:B--2---:R-:W2:Y:S01]  /*26c0*/  FENCE.VIEW.ASYNC.S ;  /* 0x00000000000073c6 */ /* 0x004ea20000000000 */
[----:B------:R-:W-:Y:S01]  /*26d0*/  SEL R11, R11, RZ, P1 ;  /* 0x000000ff0b0b7207 */ /* 0x000fe20000800000 */
[----:B--2---:R2:W-:Y:S01]  /*26e0*/  SYNCS.ARRIVE.TRANS64.RED.A1T0 RZ, [R0+URZ], RZ ;  /* 0x000000ff00ff79a7 */ /* 0x0045e200081004ff */
[----:B-1----:R-:W-:-:S02]  /*26f0*/  LOP3.LUT P3, RZ, R6, 0x1, RZ, 0xc0, !PT ;  /* 0x0000000106ff7812 */ /* 0x002fc4000786c0ff */
[----:B------:R-:W-:-:S04]  /*2700*/  SEL R5, RZ, 0x1, P1 ;  /* 0x00000001ff057807 */ /* 0x000fc80000800000 */
[----:B------:R-:W-:Y:S02]  /*2710*/  LOP3.LUT R10, R10, R5, RZ, 0x3c, !PT ;  /* 0x000000050a0a7212 */ /* 0x000fe400078e3cff */
[----:B--2---:R-:W-:-:S04]  /*2720*/  SEL R0, RZ, 0x1, P0 ;  /* 0x00000001ff007807 */ /* 0x004fc80000000000 */
[----:B------:R-:W-:Y:S01]  /*2730*/  LOP3.LUT R9, R9, R0, RZ, 0x3c, !PT ;  /* 0x0000000009097212 */ /* 0x000fe200078e3cff */
[----:B------:R-:W-:Y:S06]  /*2740*/  @P3 BRA `(.L_x_42) ;  /* 0xfffffffc002c3947 */ /* 0x000fec000383ffff */
[----:B------:R-:W-:Y:S01]  /*2750*/  ULEA UR5, UR6, UR37, 0x3 ;  /* 0x0000002506057291 */ /* 0x000fe2000f8e18ff */
[----:B------:R-:W-:-:S08]  /*2760*/  SHF.L.U32 R3, R12, 0x1f, RZ ;  /* 0x0000001f0c037819 */ /* 0x000fd000000006ff */
[----:B------:R-:W1:Y:S02]  /*2770*/  SYNCS.PHASECHK.TRANS64 P0, [UR5+0x50], R3 ;  /* 0x00005003ff0075a7 */ /* 0x000e640008001005 */
[----:B-1----:R-:W-:Y:S05]  /*2780*/  @P0 BRA `(.L_x_43) ;  /* 0x0000000000080947 */ /* 0x002fea0003800000 */
[----:B------:R-:W1:Y:S02]  /*2790*/  SYNCS.PHASECHK.TRANS64.TRYWAIT P0, [UR5+0x50], R3 ;  /* 0x00005003ff0075a7 */ /* 0x000e640008001105 */
[----:B-1----:R-:W-:Y:S05]  /*27a0*/  @!P0 BRA `(.L_x_44) ;  /* 0x0000004000848947 */ /* 0x002fea0003800000 */
.L_x_43:
[----:B------:R-:W-:-:S04]  /*27b0*/  UIADD3 UR4, UPT, UPT, UR6, 0x1, URZ ;  /* 0x0000000106047890 */ /* 0x000fc8000fffe0ff */
[----:B------:R-:W-:-:S04]  /*27c0*/  UISETP.NE.AND UP0, UPT, UR4, 0x2, UPT ;  /* 0x000000020400788c */ /* 0x000fc8000bf05270 */
[----:B------:R-:W-:Y:S02]  /*27d0*/  USEL UR7, URZ, 0x1, UP0 ;  /* 0x00000001ff077887 */ /* 0x000fe40008000000 */
[----:B------:R-:W-:-:S04]  /*27e0*/  USEL UR4, UR4, URZ, UP0 ;  /* 0x000000ff04047287 */ /* 0x000fc80008000000 */
[----:B------:R-:W-:Y:S01]  /*27f0*/  ULEA UR4, UR4, UR37, 0x3 ;  /* 0x0000002504047291 */ /* 0x000fe2000f8e18ff */
[----:B-1----:R-:W-:-:S04]  /*2800*/  LOP3.LUT R3, R12, UR7, RZ, 0x3c, !PT ;  /* 0x000000070c037c12 */ /* 0x002fc8000f8e3cff */
[----:B------:R-:W-:-:S04]  /*2810*/  SHF.L.U32 R0, R3, 0x1f, RZ ;  /* 0x0000001f03007819 */ /* 0x000fc800000006ff */
[----:B------:R-:W1:Y:S02]  /*2820*/  SYNCS.PHASECHK.TRANS64 P0, [UR4+0x50], R0 ;  /* 0x00005000ff0075a7 */ /* 0x000e640008001004 */
[----:B-1----:R-:W-:Y:S05]  /*2830*/  @P0 EXIT ;  /* 0x000000000000094d */ /* 0x002fea0003800000 */
[----:B------:R-:W-:Y:S02]  /*2840*/  SHF.L.U32 R3, R3, 0x1f, RZ ;  /* 0x0000001f03037819 */ /* 0x000fe400000006ff */
[----:B------:R-:W-:-:S07]  /*2850*/  MOV R0, UR4 ;  /* 0x0000000400007c02 */ /* 0x000fce0008000f00 */
.L_x_45:
[----:B-1----:R1:W2:Y:S02]  /*2860*/  SYNCS.PHASECHK.TRANS64.TRYWAIT P0, [R0+URZ+0x50], R3 ;  /* 0x00005003000075a7 */ /* 0x0022a400080011ff */
[----:B--2---:R-:W-:Y:S05]  /*2870*/  @!P0 NANOSLEEP.SYNCS 0x989680 ;  /* 0x009896800000895d */ /* 0x004fea0003900000 */
[----:B------:R-:W2:Y:S02]  /*2880*/  @!P0 SYNCS.PHASECHK.TRANS64 P0, [R0+URZ+0x50], R3 ;  /* 0x00005003000085a7 */ /* 0x000ea400080010ff */
[----:B--2---:R-:W-:Y:S05]  /*2890*/  @P0 EXIT ;  /* 0x000000000000094d */ /* 0x004fea0003800000 */
[----:B------:R-:W-:Y:S05]  /*28a0*/  BRA `(.L_x_45) ;  /* 0xfffffffc00ec7947 */ /* 0x000fea000383ffff */
.L_x_38:
[----:B------:R-:W-:-:S09]  /*28b0*/  UISETP.NE.AND UP1, UPT, UR8, URZ, UPT ;  /* 0x000000ff0800728c */ /* 0x000fd2000bf25270 */
[----:B------:R-:W-:Y:S05]  /*28c0*/  BRA.U UP1, `(.L_x_46) ;  /* 0x0000000d017c7547 */ /* 0x000fea000b800000 */
[----:B------:R-:W-:Y:S01]  /*28d0*/  UMOV UR4, 0x40 ;  /* 0x0000004000047882 */ /* 0x000fe20000000000 */
[----:B------:R-:W-:Y:S01]  /*28e0*/  NOP ;  /* 0x0000000000007918 */ /* 0x000fe20000000000 */
[----:B------:R-:W-:Y:S01]  /*28f0*/  ULEA UR4, UR37, UR4, 0x18 ;  /* 0x0000000425047291 */ /* 0x000fe2000f8ec0ff */
[----:B------:R-:W-:Y:S02]  /*2900*/  UMOV UR5, 0x400 ;  /* 0x0000040000057882 */ /* 0x000fe40000000000 */
[----:B------:R-:W-:-:S06]  /*2910*/  ULEA UR37, UR37, UR5, 0x18 ;  /* 0x0000000525257291 */ /* 0x000fcc000f8ec0ff */
[----:B------:R-:W1:Y:S02]  /*2920*/  LDS.U8 R0, [UR4+0x1c] ;  /* 0x00001c04ff007984 */ /* 0x000e640008000000 */
[----:B-1----:R-:W-:-:S13]  /*2930*/  ISETP.NE.AND P0, PT, R0, RZ, PT ;  /* 0x000000ff0000720c */ /* 0x002fda0003f05270 */
[----:B------:R-:W-:Y:S05]  /*2940*/  @P0 BRA `(.L_x_47) ;  /* 0x0000000000580947 */ /* 0x000fea0003800000 */
[----:B------:R-:W-:-:S13]  /*2950*/  ELECT P0, URZ, PT ;  /* 0x0000000000ff782f */ /* 0x000fda0003800000 */
[----:B------:R-:W-:Y:S05]  /*2960*/  @!P0 BRA `(.L_x_48) ;  /* 0x0000000000608947 */ /* 0x000fea0003800000 */
[----:B------:R-:W-:Y:S01]  /*2970*/  UMOV UR5, 0x10 ;  /* 0x0000001000057882 */ /* 0x000fe20000000000 */
[----:B------:R-:W-:Y:S01]  /*2980*/  HFMA2 R0, -RZ, RZ, 0, 5.9604644775390625e-08 ;  /* 0x00000001ff007431 */ /* 0x000fe200000001ff */
[----:B------:R-:W-:-:S03]  /*2990*/  MOV R2, 0xffff ;  /* 0x0000ffff00027802 */ /* 0x000fc60000000f00 */
[----:B------:R-:W-:Y:S04]  /*29a0*/  DEPBAR.LE SB1, 0x36 ;  /* 0x00009d800000791a */ /* 0x000fe80000000000 */
[----:B------:R-:W1:Y:S02]  /*29b0*/  UTCATOMSWS.FIND_AND_SET.ALIGN UP0, UR5, UR5 ;  /* 0x00000005000575e3 */ /* 0x000e640008000800 */
[----:B-1----:R-:W-:Y:S01]  /*29c0*/  MOV R3, UR5 ;  /* 0x0000000500037c02 */ /* 0x002fe20008000f00 */
[----:B------:R-:W-:Y:S06]  /*29d0*/  BRA.U UP0, `(.L_x_49) ;  /* 0x0000000100187547 */ /* 0x000fec000b800000 */
.L_x_50:
[----:B------:R-:W-:Y:S05]  /*29e0*/  NANOSLEEP 0x64 ;  /* 0x000000640000795d */ /* 0x000fea0003800000 */
[----:B------:R-:W-:-:S05]  /*29f0*/  UMOV UR5, 0x10 ;  /* 0x0000001000057882 */ /* 0x000fca0000000000 */
[----:B------:R-:W-:Y:S04]  /*2a00*/  DEPBAR.LE SB1, 0x36 ;  /* 0x00009d800000791a */ /* 0x000fe80000000000 */
[----:B------:R-:W1:Y:S02]  /*2a10*/  UTCATOMSWS.FIND_AND_SET.ALIGN UP0, UR5, UR5 ;  /* 0x00000005000575e3 */ /* 0x000e640008000800 */
[----:B-1----:R-:W-:Y:S01]  /*2a20*/  MOV R3, UR5 ;  /* 0x0000000500037c02 */ /* 0x002fe20008000f00 */
[----:B------:R-:W-:Y:S05]  /*2a30*/  BRA.U !UP0, `(.L_x_50) ;  /* 0xfffffffd08e87547 */ /* 0x000fea000b83ffff */
.L_x_49:
[-C--:B------:R-:W-:Y:S02]  /*2a40*/  SHF.L.U32 R2, R2, R3.reuse, RZ ;  /* 0x0000000302027219 */ /* 0x080fe400000006ff */
[----:B------:R-:W-:Y:S01]  /*2a50*/  SHF.L.U32 R0, R0, R3, RZ ;  /* 0x0000000300007219 */ /* 0x000fe200000006ff */
[----:B------:R-:W-:Y:S02]  /*2a60*/  IMAD.SHL.U32 R3, R3, 0x20, RZ ;  /* 0x0000002003037824 */ /* 0x000fe400078e00ff */
[----:B------:R1:W-:Y:S04]  /*2a70*/  ATOMS.OR RZ, [UR4+0x14], R2 ;  /* 0x00001402ffff798c */ /* 0x0003e8000b000004 */
[----:B------:R1:W-:Y:S04]  /*2a80*/  ATOMS.OR RZ, [UR4+0x18], R0 ;  /* 0x00001800ffff798c */ /* 0x0003e8000b000004 */
[----:B------:R1:W-:Y:S01]  /*2a90*/  STS [UR37+0xf0], R3 ;  /* 0x0000f003ff007988 */ /* 0x0003e20008000825 */
[----:B------:R-:W-:Y:S05]  /*2aa0*/  BRA `(.L_x_48) ;  /* 0x0000000000107947 */ /* 0x000fea0003800000 */
.L_x_47:
[----:B------:R-:W-:Y:S02]  /*2ab0*/  MOV R0, 0xffffffff ;  /* 0xffffffff00007802 */ /* 0x000fe40000000f00 */
[----:B------:R-:W-:-:S03]  /*2ac0*/  MOV R2, 0x2af0 ;  /* 0x00002af000027802 */ /* 0x000fc60000000f00 */
[----:B------:R1:W-:Y:S04]  /*2ad0*/  STS [UR37+0xf0], R0 ;  /* 0x0000f000ff007988 */ /* 0x0003e80008000825 */
[----:B-1-3-5:R-:W-:Y:S05]  /*2ae0*/  CALL.REL.NOINC `($__internal_1_$__cuda_sm10x_tcgen05_guardrail_trap_phase_invalid_during_alloc) ;  /* 0x0000004400007944 */ /* 0x02afea0003c00000 */
.L_x_48:
[----:B------:R-:W-:Y:S05]  /*2af0*/  WARPSYNC.ALL ;  /* 0x0000000000007948 */ /* 0x000fea0003800000 */
[----:B------:R-:W2:Y:S01]  /*2b00*/  S2UR UR6, SR_CgaCtaId ;  /* 0x00000000000679c3 */ /* 0x000ea20000008800 */
[----:B------:R-:W-:Y:S01]  /*2b10*/  UMOV UR4, 0x400 ;  /* 0x0000040000047882 */ /* 0x000fe20000000000 */
[----:B------:R-:W-:-:S06]  /*2b20*/  NOP ;  /* 0x0000000000007918 */ /* 0x000fcc0000000000 */
[----:B------:R-:W-:Y:S06]  /*2b30*/  BAR.ARV 0x6, 0xa0 ;  /* 0x0182800000007b1d */ /* 0x000fec0000002000 */
[----:B------:R-:W4:Y:S01]  /*2b40*/  LDCU UR7, c[0x0][0x38c] ;  /* 0x00007180ff0777ac */ /* 0x000f220008000800 */
[----:B------:R-:W-:Y:S01]  /*2b50*/  IMAD.MOV.U32 R11, RZ, RZ, 0x1 ;  /* 0x00000001ff0b7424 */ /* 0x000fe200078e00ff */
[----:B------:R-:W-:Y:S01]  /*2b60*/  CS2R R8, SRZ ;  /* 0x0000000000087805 */ /* 0x000fe2000001ff00 */
[----:B------:R-:W-:Y:S01]  /*2b70*/  IMAD.MOV.U32 R10, RZ, RZ, RZ ;  /* 0x000000ffff0a7224 */ /* 0x000fe200078e00ff */
[----:B------:R-:W-:Y:S01]  /*2b80*/  UMOV UR18, URZ ;  /* 0x000000ff00127c82 */ /* 0x000fe20008000000 */
[----:B------:R-:W-:Y:S01]  /*2b90*/  UMOV UR17, URZ ;  /* 0x000000ff00117c82 */ /* 0x000fe20008000000 */
[----:B------:R-:W-:Y:S01]  /*2ba0*/  UMOV UR22, 0x0 ;  /* 0x0000000000167882 */ /* 0x000fe20000000000 */
[----:B------:R-:W-:Y:S01]  /*2bb0*/  UMOV UR23, 0x8100490 ;  /* 0x0810049000177882 */ /* 0x000fe20000000000 */
[----:B------:R-:W-:Y:S01]  /*2bc0*/  UMOV UR20, 0x0 ;  /* 0x0000000000147882 */ /* 0x000fe20000000000 */
[----:B------:R-:W-:Y:S01]  /*2bd0*/  UMOV UR21, 0x8100490 ;  /* 0x0810049000157882 */ /* 0x000fe20000000000 */
[----:B--2---:R-:W-:Y:S01]  /*2be0*/  ULEA UR6, UR6, UR4, 0x18 ;  /* 0x0000000406067291 */ /* 0x004fe2000f8ec0ff */
[----:B------:R-:W2:Y:S03]  /*2bf0*/  LDCU UR4, c[0x0][0x38c] ;  /* 0x00007180ff0477ac */ /* 0x000ea60008000800 */
[----:B------:R-:W-:-:S02]  /*2c00*/  UIADD3 UR11, UPT, UPT, UR6, 0x4400, URZ ;  /* 0x00004400060b7890 */ /* 0x000fc4000fffe0ff */
[----:B----4-:R-:W-:-:S03]  /*2c10*/  UIADD3 UR7, UPT, UPT, UR7, 0x3f, URZ ;  /* 0x0000003f07077890 */ /* 0x010fc6000fffe0ff */
[----:B-1----:R-:W1:Y:S01]  /*2c20*/  LDS R0, [UR6+0xf0] ;  /* 0x0000f006ff007984 */ /* 0x002e620008000800 */
[----:B------:R-:W-:Y:S02]  /*2c30*/  UIADD3 UR12, UPT, UPT, UR6, 0x8400, URZ ;  /* 0x00008400060c7890 */ /* 0x000fe4000fffe0ff */
[----:B------:R-:W-:Y:S02]  /*2c40*/  USHF.R.S32.HI UR5, URZ, 0x1f, UR7 ;  /* 0x0000001fff057899 */ /* 0x000fe40008011407 */
[----:B------:R-:W-:Y:S02]  /*2c50*/  USHF.R.U32.HI UR11, URZ, 0x4, UR11 ;  /* 0x00000004ff0b7899 */ /* 0x000fe4000801160b */
[----:B------:R-:W-:Y:S02]  /*2c60*/  ULEA.HI UR5, UR5, UR7, URZ, 0x6 ;  /* 0x0000000705057291 */ /* 0x000fe4000f8f30ff */
[----:B------:R-:W-:Y:S02]  /*2c70*/  USHF.R.U32.HI UR12, URZ, 0x4, UR12 ;  /* 0x00000004ff0c7899 */ /* 0x000fe4000801160c */
[----:B------:R-:W-:-:S02]  /*2c80*/  USHF.R.S32.HI UR5, URZ, 0x6, UR5 ;  /* 0x00000006ff057899 */ /* 0x000fc40008011405 */
[----:B------:R-:W-:Y:S02]  /*2c90*/  ULOP3.LUT UR11, UR11, 0x3fff, URZ, 0xc0, !UPT ;  /* 0x00003fff0b0b7892 */ /* 0x000fe4000f8ec0ff */
[----:B------:R-:W-:Y:S02]  /*2ca0*/  UISETP.LT.AND UP0, UPT, UR5, 0x1, UPT ;  /* 0x000000010500788c */ /* 0x000fe4000bf01270 */
[----:B------:R-:W-:Y:S02]  /*2cb0*/  ULOP3.LUT UR12, UR12, 0x3fff, URZ, 0xc0, !UPT ;  /* 0x00003fff0c0c7892 */ /* 0x000fe4000f8ec0ff */
[----:B------:R-:W-:Y:S02]  /*2cc0*/  USEL UR10, UR5, 0x1, !UP0 ;  /* 0x00000001050a7887 */ /* 0x000fe4000c000000 */
[----:B------:R-:W-:Y:S02]  /*2cd0*/  ULOP3.LUT UR11, UR11, 0x10000, URZ, 0xfc, !UPT ;  /* 0x000100000b0b7892 */ /* 0x000fe4000f8efcff */
[----:B------:R-:W-:-:S02]  /*2ce0*/  ULOP3.LUT UR12, UR12, 0x10000, URZ, 0xfc, !UPT ;  /* 0x000100000c0c7892 */ /* 0x000fc4000f8efcff */
[----:B------:R-:W-:Y:S02]  /*2cf0*/  UIADD3 UR10, UPT, UPT, -UR10, URZ, URZ ;  /* 0x000000ff0a0a7290 */ /* 0x000fe4000fffe1ff */
[----:B--2---:R-:W-:Y:S01]  /*2d00*/  UISETP.GE.AND UP3, UPT, UR4, 0x1, UPT ;  /* 0x000000010400788c */ /* 0x004fe2000bf66270 */
[----:B-1----:R-:W-:-:S15]  /*2d10*/  R2UR UR19, R0 ;  /* 0x00000000001372ca */ /* 0x002fde00000e0000 */
.L_x_57:
[----:B------:R-:W-:Y:S02]  /*2d20*/  LEA R0, R10, UR6, 0x3 ;  /* 0x000000060a007c11 */ /* 0x000fe4000f8e18ff */
[----:B------:R-:W-:Y:S02]  /*2d30*/  SHF.L.U32 R5, R9, 0x1f, RZ ;  /* 0x0000001f09057819 */ /* 0x000fe400000006ff */
[----:B------:R-:W-:Y:S01]  /*2d40*/  PLOP3.LUT P0, PT, PT, PT, UP3, 0x80, 0x8 ;  /* 0x000000000008781c */ /* 0x000fe20003f0f038 */
[----:B------:R-:W-:Y:S01]  /*2d50*/  VIADD R3, R0, 0x50 ;  /* 0x0000005000037836 */ /* 0x000fe20000000000 */
[----:B-1----:R-:W1:Y:S02]  /*2d60*/  SYNCS.PHASECHK.TRANS64.TRYWAIT P1, [R0+URZ+0x40], R5 ;  /* 0x00004005000075a7 */ /* 0x002e6400080211ff */
[----:B-1--4-:R-:W-:Y:S09]  /*2d70*/  @!P1 BRA `(.L_x_51) ;  /* 0x0000003c00289947 */ /* 0x012ff20003800000 */
.L_x_104:
[----:B------:R-:W-:Y:S01]  /*2d80*/  LEA R4, R10, UR6, 0x4 ;  /* 0x000000060a047c11 */ /* 0x000fe2000f8e20ff */
[----:B------:R-:W-:Y:S01]  /*2d90*/  @UP3 ULEA UR4, UR17, UR6, 0x3 ;  /* 0x0000000611043291 */ /* 0x000fe2000f8e18ff */
[----:B------:R-:W-:Y:S01]  /*2da0*/  PLOP3.LUT P2, PT, PT, PT, PT, 0x80, 0x8 ;  /* 0x000000000008781c */ /* 0x000fe20003f4f070 */
[----:B------:R-:W-:Y:S01]  /*2db0*/  ULEA UR8, UR18, UR6, 0x3 ;  /* 0x0000000612087291 */ /* 0x000fe2000f8e18ff */
[----:B------:R-:W-:Y:S01]  /*2dc0*/  PRMT R3, RZ, 0x654, R3 ;  /* 0x00000654ff037816 */ /* 0x000fe20000000003 */
[----:B------:R-:W-:Y:S01]  /*2dd0*/  ULEA UR9, UR18, UR19, 0x6 ;  /* 0x0000001312097291 */ /* 0x000fe2000f8e30ff */
[----:B-1----:R-:W1:Y:S01]  /*2de0*/  LDS.128 R4, [R4+0xd0] ;  /* 0x0000d00004047984 */ /* 0x002e620000000c00 */
[----:B------:R-:W-:Y:S02]  /*2df0*/  @P0 SHF.L.U32 R2, R8, 0x1f, RZ ;  /* 0x0000001f08020819 */ /* 0x000fe400000006ff */
[----:B------:R-:W-:Y:S01]  /*2e00*/  SHF.L.U32 R0, R11, 0x1f, RZ ;  /* 0x0000001f0b007819 */ /* 0x000fe200000006ff */
[----:B------:R-:W-:Y:S01]  /*2e10*/  @!PT LDS RZ, [RZ] ;  /* 0x00000000fffff984 */ /* 0x000fe20000000800 */
[----:B------:R-:W-:Y:S01]  /*2e20*/  @!PT LDS RZ, [RZ] ;  /* 0x00000000fffff984 */ /* 0x000fe20000000800 */
[----:B------:R-:W-:Y:S01]  /*2e30*/  @!PT LDS RZ, [RZ] ;  /* 0x00000000fffff984 */ /* 0x000fe20000000800 */
[----:B------:R-:W-:Y:S01]  /*2e40*/  @!PT LDS RZ, [RZ] ;  /* 0x00000000fffff984 */ /* 0x000fe20000000800 */
[----:B------:R2:W-:Y:S06]  /*2e50*/  MEMBAR.ALL.CTA ;  /* 0x0000000000007992 */ /* 0x0005ec0000008000 */
[----:B--2---:R-:W2:Y:S02]  /*2e60*/  FENCE.VIEW.ASYNC.S ;  /* 0x00000000000073c6 */ /* 0x004ea40000000000 */
[----:B--2---:R2:W-:Y:S01]  /*2e70*/  SYNCS.ARRIVE.TRANS64.RED.A1T0 RZ, [R3+URZ], RZ ;  /* 0x000000ff03ff79a7 */ /* 0x0045e200081004ff */
[----:B------:R2:W4:Y:S01]  /*2e80*/  @P0 SYNCS.PHASECHK.TRANS64.TRYWAIT P2, [UR4], R2 ;  /* 0x00000002ff0005a7 */ /* 0x0005220008041104 */
[----:B-1----:R-:W-:Y:S01]  /*2e90*/  LOP3.LUT P1, RZ, R6, 0x1, RZ, 0xc0, !PT ;  /* 0x0000000106ff7812 */ /* 0x002fe2000782c0ff */
[----:B------:R-:W1:Y:S02]  /*2ea0*/  SYNCS.PHASECHK.TRANS64.TRYWAIT P0, [UR8+0x80], R0 ;  /* 0x00008000ff0075a7 */ /* 0x000e640008001108 */
[----:B-12-4-:R-:W-:Y:S10]  /*2eb0*/  @!P0 BRA `(.L_x_52) ;  /* 0x0000003800ec8947 */ /* 0x016ff40003800000 */
.L_x_106:
[----:B------:R-:W-:Y:S01]  /*2ec0*/  IADD3 R10, PT, PT, R10, 0x1, RZ ;  /* 0x000000010a0a7810 */ /* 0x000fe20007ffe0ff */
[----:B------:R-:W-:Y:S06]  /*2ed0*/  BRA.U !UP3, `(.L_x_53) ;  /* 0x000000010b987547 */ /* 0x000fec000b800000 */
[----:B------:R-:W-:Y:S01]  /*2ee0*/  UPLOP3.LUT UP4, UPT, UPT, UPT, UPT, 0x40, 0x4 ;  /* 0x000000000004789c */ /* 0x000fe20003f8e870 */
[----:B------:R-:W-:Y:S01]  /*2ef0*/  UMOV UR16, UR10 ;  /* 0x0000000a00107c82 */ /* 0x000fe20008000000 */
[----:B------:R-:W-:Y:S01]  /*2f00*/  UMOV UR15, UR5 ;  /* 0x00000005000f7c82 */ /* 0x000fe20008000000 */
[----:B------:R-:W-:-:S08]  /*2f10*/  UMOV UR14, UR17 ;  /* 0x00000011000e7c82 */ /* 0x000fd00008000000 */
.L_x_56:
[----:B------:R-:W-:Y:S02]  /*2f20*/  UIADD3 UR16, UPT, UPT, UR16, 0x1, URZ ;  /* 0x0000000110107890 */ /* 0x000fe4000fffe0ff */
[----:B--2---:R-:W-:Y:S02]  /*2f30*/  ULEA UR7, UR14, UR6, 0x3 ;  /* 0x000000060e077291 */ /* 0x004fe4000f8e18ff */
[----:B------:R-:W-:Y:S01]  /*2f40*/  UISETP.NE.AND UP0, UPT, UR16, URZ, UPT ;  /* 0x000000ff1000728c */ /* 0x000fe2000bf05270 */
[----:B----4-:R-:W-:Y:S10]  /*2f50*/  @P2 BRA `(.L_x_54) ;  /* 0x00000000000c2947 */ /* 0x010ff40003800000 */
[----:B-1----:R-:W-:Y:S04]  /*2f60*/  SHF.L.U32 R3, R8, 0x1f, RZ ;  /* 0x0000001f08037819 */ /* 0x002fe800000006ff */
[----:B------:R-:W1:Y:S02]  /*2f70*/  SYNCS.PHASECHK.TRANS64.TRYWAIT P0, [UR7], R3 ;  /* 0x00000003ff0075a7 */ /* 0x000e640008001107 */
[----:B-1----:R-:W-:Y:S05]  /*2f80*/  @!P0 BRA `(.L_x_55) ;  /* 0x0000003800d08947 */ /* 0x002fea0003800000 */
.L_x_54:
[----:B------:R-:W-:Y:S01]  /*2f90*/  UISETP.NE.AND UP1, UPT, UR15, 0x1, UPT ;  /* 0x000000010f00788c */ /* 0x000fe2000bf25270 */
[----:B------:R-:W-:Y:S01]  /*2fa0*/  PLOP3.LUT P2, PT, PT, PT, PT, 0x80, 0x8 ;  /* 0x000000000008781c */ /* 0x000fe20003f4f070 */
[----:B------:R-:W-:Y:S02]  /*2fb0*/  UIADD3 UR17, UPT, UPT, UR14, 0x1, URZ ;  /* 0x000000010e117890 */ /* 0x000fe4000fffe0ff */
[----:B------:R-:W-:Y:S02]  /*2fc0*/  ULEA UR24, UR14, UR12, 0x8 ;  /* 0x0000000c0e187291 */ /* 0x000fe4000f8e40ff */
[----:B------:R-:W-:Y:S01]  /*2fd0*/  UISETP.NE.AND UP2, UPT, UR17, 0x2, UPT ;  /* 0x000000021100788c */ /* 0x000fe2000bf45270 */
[----:B------:R-:W-:Y:S01]  /*2fe0*/  PLOP3.LUT P0, PT, PT, PT, UP1, 0x80, 0x8 ;  /* 0x000000000008781c */ /* 0x000fe20003f0f018 */
[----:B------:R-:W-:Y:S02]  /*2ff0*/  ULEA UR26, UR14, UR11, 0x9 ;  /* 0x0000000b0e1a7291 */ /* 0x000fe4000f8e48ff */
[----:B------:R-:W-:Y:S02]  /*3000*/  USEL UR13, URZ, 0x1, UP2 ;  /* 0x00000001ff0d7887 */ /* 0x000fe40009000000 */
[----:B------:R-:W-:Y:S02]  /*3010*/  USEL UR17, UR17, URZ, UP2 ;  /* 0x000000ff11117287 */ /* 0x000fe40009000000 */
[----:B------:R-:W-:Y:S02]  /*3020*/  UIADD3 UR30, UPT, UPT, UR24, 0x2, URZ ;  /* 0x00000002181e7890 */ /* 0x000fe4000fffe0ff */
[----:B------:R-:W-:Y:S01]  /*3030*/  @UP1 ULEA UR4, UR17, UR6, 0x3 ;  /* 0x0000000611041291 */ /* 0x000fe2000f8e18ff */
[----:B------:R-:W-:Y:S01]  /*3040*/  LOP3.LUT R8, R8, UR13, RZ, 0x3c, !PT ;  /* 0x0000000d08087c12 */ /* 0x000fe2000f8e3cff */
[----:B------:R-:W-:Y:S02]  /*3050*/  UIADD3 UR28, UPT, UPT, UR26, 0x2, URZ ;  /* 0x000000021a1c7890 */ /* 0x000fe4000fffe0ff */
[----:B------:R-:W-:Y:S01]  /*3060*/  UIADD3 UR7, UPT, UPT, UR7, 0x10, URZ ;  /* 0x0000001007077890 */ /* 0x000fe2000fffe0ff */
[----:B-1----:R-:W-:Y:S01]  /*3070*/  @P0 SHF.L.U32 R0, R8, 0x1f, RZ ;  /* 0x0000001f08000819 */ /* 0x002fe200000006ff */
[----:B------:R-:W-:Y:S01]  /*3080*/  UMOV UR25, 0x80004020 ;  /* 0x8000402000197882 */ /* 0x000fe20000000000 */
[----:B------:R-:W-:Y:S01]  /*3090*/  UMOV UR27, 0x80004020 ;  /* 0x80004020001b7882 */ /* 0x000fe20000000000 */
[----:B------:R-:W-:Y:S01]  /*30a0*/  UMOV UR31, 0x80004020 ;  /* 0x80004020001f7882 */ /* 0x000fe20000000000 */
[----:B------:R2:W4:Y:S01]  /*30b0*/  @P0 SYNCS.PHASECHK.TRANS64.TRYWAIT P2, [UR4], R0 ;  /* 0x00000000ff0005a7 */ /* 0x0005220008041104 */
[----:B------:R-:W-:Y:S01]  /*30c0*/  UIADD3 UR15, UPT, UPT, UR15, -0x1, URZ ;  /* 0xffffffff0f0f7890 */ /* 0x000fe2000fffe0ff */
[----:B------:R2:W-:Y:S01]  /*30d0*/  UTCQMMA gdesc[UR26], gdesc[UR24], tmem[UR9], tmem[UR22], idesc[UR23], UP4 ;  /* 0x00ff16181a0075ea */ /* 0x0005e2000a000309 */
[----:B------:R-:W-:Y:S01]  /*30e0*/  UPLOP3.LUT UP4, UPT, UPT, UPT, UPT, 0x80, 0x8 ;  /* 0x000000000008789c */ /* 0x000fe20003f8f070 */
[----:B------:R-:W-:Y:S01]  /*30f0*/  UMOV UR29, 0x80004020 ;  /* 0x80004020001d7882 */ /* 0x000fe20000000000 */
[----:B------:R-:W-:Y:S01]  /*3100*/  UMOV UR14, UR17 ;  /* 0x00000011000e7c82 */ /* 0x000fe20008000000 */
[----:B------:R2:W-:Y:S01]  /*3110*/  UTCQMMA gdesc[UR28], gdesc[UR30], tmem[UR9], tmem[UR20], idesc[UR21], UPT ;  /* 0x00ff141e1c0075ea */ /* 0x0005e2000b800309 */
[----:B------:R2:W-:Y:S01]  /*3120*/  UTCBAR [UR7], URZ ;  /* 0x000000ff070073e9 */ /* 0x0005e200080000ff */
[----:B------:R-:W-:Y:S06]  /*3130*/  BRA.U UP0, `(.L_x_56) ;  /* 0xfffffffd00787547 */ /* 0x000fec000b83ffff */
.L_x_53:
[----:B------:R-:W-:Y:S01]  /*3140*/  UIADD3 UR18, UPT, UPT, UR18, 0x1, URZ ;  /* 0x0000000112127890 */ /* 0x000fe2000fffe0ff */
[C---:B------:R-:W-:Y:S01]  /*3150*/  ISETP.NE.AND P0, PT, R10.reuse, 0x2, PT ;  /* 0x000000020a00780c */ /* 0x040fe20003f05270 */
[----:B------:R-:W-:Y:S02]  /*3160*/  UIADD3 UR8, UPT, UPT, UR8, 0x60, URZ ;  /* 0x0000006008087890 */ /* 0x000fe4000fffe0ff */
[----:B------:R-:W-:Y:S01]  /*3170*/  UISETP.NE.AND UP0, UPT, UR18, 0x4, UPT ;  /* 0x000000041200788c */ /* 0x000fe2000bf05270 */
[----:B-12---:R-:W-:Y:S02]  /*3180*/  SEL R0, RZ, 0x1, P0 ;  /* 0x00000001ff007807 */ /* 0x006fe40000000000 */
[----:B------:R-:W-:Y:S01]  /*3190*/  SEL R10, R10, RZ, P0 ;  /* 0x000000ff0a0a7207 */ /* 0x000fe20000000000 */
[----:B------:R-:W-:Y:S01]  /*31a0*/  USEL UR4, URZ, 0x1, UP0 ;  /* 0x00000001ff047887 */ /* 0x000fe20008000000 */
[----:B------:R-:W-:Y:S01]  /*31b0*/  LOP3.LUT R9, R9, R0, RZ, 0x3c, !PT ;  /* 0x0000000009097212 */ /* 0x000fe200078e3cff */
[----:B------:R-:W-:Y:S01]  /*31c0*/  USEL UR18, UR18, URZ, UP0 ;  /* 0x000000ff12127287 */ /* 0x000fe20008000000 */
[----:B------:R1:W-:Y:S03]  /*31d0*/  UTCBAR [UR8], URZ ;  /* 0x000000ff080073e9 */ /* 0x0003e600080000ff */
[----:B------:R-:W-:Y:S01]  /*31e0*/  LOP3.LUT R11, R11, UR4, RZ, 0x3c, !PT ;  /* 0x000000040b0b7c12 */ /* 0x000fe2000f8e3cff */
[----:B------:R-:W-:Y:S07]  /*31f0*/  @P1 BRA `(.L_x_57) ;  /* 0xfffffff800c81947 */ /* 0x000fee000383ffff */
[----:B------:R-:W2:Y:S01]  /*3200*/  S2UR UR4, SR_CgaCtaId ;  /* 0x00000000000479c3 */ /* 0x000ea20000008800 */
[----:B------:R-:W-:Y:S01]  /*3210*/  ELECT P0, URZ, PT ;  /* 0x0000000000ff782f */ /* 0x000fe20003800000 */
[----:B------:R-:W-:Y:S01]  /*3220*/  IMAD.MOV.U32 R0, RZ, RZ, 0x1 ;  /* 0x00000001ff007424 */ /* 0x000fe200078e00ff */
[----:B------:R-:W-:Y:S01]  /*3230*/  UIADD3 UR6, UPT, UPT, UR6, 0x80, URZ ;  /* 0x0000008006067890 */ /* 0x000fe2000fffe0ff */
[----:B------:R-:W-:Y:S01]  /*3240*/  SHF.L.U32 R3, R11, 0x1f, RZ ;  /* 0x0000001f0b037819 */ /* 0x000fe200000006ff */
[----:B------:R-:W-:-:S03]  /*3250*/  UMOV UR5, 0x40 ;  /* 0x0000004000057882 */ /* 0x000fc60000000000 */
[----:B------:R-:W-:Y:S01]  /*3260*/  UVIRTCOUNT.DEALLOC.SMPOOL 0x80 ;  /* 0x000000800000784c */ /* 0x000fe20000000000 */
[----:B--2---:R-:W-:Y:S02]  /*3270*/  ULEA UR4, UR4, UR5, 0x18 ;  /* 0x0000000504047291 */ /* 0x004fe4000f8ec0ff */
[----:B------:R-:W-:-:S07]  /*3280*/  ULEA UR5, UR18, UR6, 0x3 ;  /* 0x0000000612057291 */ /* 0x000fce000f8e18ff */
[----:B------:R2:W-:Y:S02]  /*3290*/  @P0 STS.U8 [UR4+0x1c], R0 ;  /* 0x00001c00ff000988 */ /* 0x0005e40008000004 */
[----:B------:R-:W3:Y:S02]  /*32a0*/  SYNCS.PHASECHK.TRANS64.TRYWAIT P0, [UR5], R3 ;  /* 0x00000003ff0075a7 */ /* 0x000ee40008001105 */
[----:B--23--:R-:W-:Y:S05]  /*32b0*/  @!P0 BRA `(.L_x_58) ;  /* 0x00000038001c8947 */ /* 0x00cfea0003800000 */
.L_x_109:
[----:B------:R-:W-:-:S04]  /*32c0*/  UIADD3 UR7, UPT, UPT, UR18, 0x1, URZ ;  /* 0x0000000112077890 */ /* 0x000fc8000fffe0ff */
[----:B------:R-:W-:-:S04]  /*32d0*/  UISETP.NE.AND UP0, UPT, UR7, 0x4, UPT ;  /* 0x000000040700788c */ /* 0x000fc8000bf05270 */
[----:B-1----:R-:W-:Y:S02]  /*32e0*/  USEL UR8, URZ, 0x1, UP0 ;  /* 0x00000001ff087887 */ /* 0x002fe40008000000 */
[----:B------:R-:W-:-:S04]  /*32f0*/  USEL UR7, UR7, URZ, UP0 ;  /* 0x000000ff07077287 */ /* 0x000fc80008000000 */
[----:B------:R-:W-:Y:S01]  /*3300*/  ULEA UR5, UR7, UR6, 0x3 ;  /* 0x0000000607057291 */ /* 0x000fe2000f8e18ff */
[----:B------:R-:W-:-:S04]  /*3310*/  LOP3.LUT R2, R11, UR8, RZ, 0x3c, !PT ;  /* 0x000000080b027c12 */ /* 0x000fc8000f8e3cff */
[----:B--2---:R-:W-:-:S04]  /*3320*/  SHF.L.U32 R3, R2, 0x1f, RZ ;  /* 0x0000001f02037819 */ /* 0x004fc800000006ff */
[----:B------:R-:W1:Y:S02]  /*3330*/  SYNCS.PHASECHK.TRANS64.TRYWAIT P0, [UR5], R3 ;  /* 0x00000003ff0075a7 */ /* 0x000e640008001105 */
[----:B-1----:R-:W-:Y:S05]  /*3340*/  @!P0 BRA `(.L_x_59) ;  /* 0x0000003800108947 */ /* 0x002fea0003800000 */
.L_x_111:
[----:B------:R-:W-:-:S04]  /*3350*/  UIADD3 UR7, UPT, UPT, UR7, 0x1, URZ ;  /* 0x0000000107077890 */ /* 0x000fc8000fffe0ff */
[----:B------:R-:W-:-:S04]  /*3360*/  UISETP.NE.AND UP0, UPT, UR7, 0x4, UPT ;  /* 0x000000040700788c */ /* 0x000fc8000bf05270 */
[----:B------:R-:W-:Y:S02]  /*3370*/  USEL UR8, URZ, 0x1, UP0 ;  /* 0x00000001ff087887 */ /* 0x000fe40008000000 */
[----:B------:R-:W-:-:S04]  /*3380*/  USEL UR7, UR7, URZ, UP0 ;  /* 0x000000ff07077287 */ /* 0x000fc80008000000 */
[----:B------:R-:W-:Y:S01]  /*3390*/  ULEA UR5, UR7, UR6, 0x3 ;  /* 0x0000000607057291 */ /* 0x000fe2000f8e18ff */
[----:B------:R-:W-:-:S04]  /*33a0*/  LOP3.LUT R2, R2, UR8, RZ, 0x3c, !PT ;  /* 0x0000000802027c12 */ /* 0x000fc8000f8e3cff */
[----:B-1----:R-:W-:-:S04]  /*33b0*/  SHF.L.U32 R3, R2, 0x1f, RZ ;  /* 0x0000001f02037819 */ /* 0x002fc800000006ff */
[----:B------:R-:W1:Y:S02]  /*33c0*/  SYNCS.PHASECHK.TRANS64.TRYWAIT P0, [UR5], R3 ;  /* 0x00000003ff0075a7 */ /* 0x000e640008001105 */
[----:B-1----:R-:W-:Y:S05]  /*33d0*/  @!P0 BRA `(.L_x_60) ;  /* 0x0000003800048947 */ /* 0x002fea0003800000 */
.L_x_113:
[----:B------:R-:W-:-:S04]  /*33e0*/  UIADD3 UR7, UPT, UPT, UR7, 0x1, URZ ;  /* 0x0000000107077890 */ /* 0x000fc8000fffe0ff */
[----:B------:R-:W-:-:S04]  /*33f0*/  UISETP.NE.AND UP0, UPT, UR7, 0x4, UPT ;  /* 0x000000040700788c */ /* 0x000fc8000bf05270 */
[----:B------:R-:W-:Y:S02]  /*3400*/  USEL UR5, URZ, 0x1, UP0 ;  /* 0x00000001ff057887 */ /* 0x000fe40008000000 */
[----:B------:R-:W-:-:S04]  /*3410*/  USEL UR7, UR7, URZ, UP0 ;  /* 0x000000ff07077287 */ /* 0x000fc80008000000 */
[----:B------:R-:W-:Y:S01]  /*3420*/  ULEA UR7, UR7, UR6, 0x3 ;  /* 0x0000000607077291 */ /* 0x000fe2000f8e18ff */
[----:B-1----:R-:W-:-:S04]  /*3430*/  LOP3.LUT R3, R2, UR5, RZ, 0x3c, !PT ;  /* 0x0000000502037c12 */ /* 0x002fc8000f8e3cff */
[----:B------:R-:W-:-:S04]  /*3440*/  SHF.L.U32 R3, R3, 0x1f, RZ ;  /* 0x0000001f03037819 */ /* 0x000fc800000006ff */
[----:B------:R-:W1:Y:S02]  /*3450*/  SYNCS.PHASECHK.TRANS64.TRYWAIT P0, [UR7], R3 ;  /* 0x00000003ff0075a7 */ /* 0x000e640008001107 */
[----:B-1----:R-:W-:Y:S05]  /*3460*/  @!P0 BRA `(.L_x_61) ;  /* 0x0000003400f88947 */ /* 0x002fea0003800000 */
.L_x_115:
[----:B------:R-:W-:Y:S01]  /*3470*/  NOP ;  /* 0x0000000000007918 */ /* 0x000fe20000000000 */
[----:B-1----:R-:W1:Y:S01]  /*3480*/  LDS R0, [UR4+0x14] ;  /* 0x00001404ff007984 */ /* 0x002e620008000800 */
[----:B------:R-:W-:Y:S01]  /*3490*/  ULOP3.LUT UR6, UR19, 0xffff, URZ, 0xc0, !UPT ;  /* 0x0000ffff13067892 */ /* 0x000fe2000f8ec0ff */
[----:B------:R-:W-:Y:S01]  /*34a0*/  UMOV UR8, 0xffff ;  /* 0x0000ffff00087882 */ /* 0x000fe20000000000 */
[----:B------:R-:W-:Y:S02]  /*34b0*/  UMOV UR5, 0x1 ;  /* 0x0000000100057882 */ /* 0x000fe40000000000 */
[----:B------:R-:W-:-:S04]  /*34c0*/  USHF.R.U32.HI UR6, URZ, 0x5, UR6 ;  /* 0x00000005ff067899 */ /* 0x000fc80008011606 */
[----:B------:R-:W-:Y:S02]  /*34d0*/  USHF.L.U32 UR8, UR8, UR6, URZ ;  /* 0x0000000608087299 */ /* 0x000fe400080006ff */
[----:B------:R-:W-:-:S04]  /*34e0*/  USHF.L.U32 UR5, UR5, UR6, URZ ;  /* 0x0000000605057299 */ /* 0x000fc800080006ff */
[----:B-1----:R-:W-:-:S04]  /*34f0*/  LOP3.LUT R0, R0, UR8, RZ, 0xc0, !PT ;  /* 0x0000000800007c12 */ /* 0x002fc8000f8ec0ff */
[----:B------:R-:W-:-:S13]  /*3500*/  ISETP.NE.AND P0, PT, R0, UR8, PT ;  /* 0x0000000800007c0c */ /* 0x000fda000bf05270 */
[----:B------:R-:W-:Y:S05]  /*3510*/  @P0 BRA `(.L_x_62) ;  /* 0x0000000000580947 */ /* 0x000fea0003800000 */
[----:B------:R-:W1:Y:S02]  /*3520*/  LDS R0, [UR4+0x18] ;  /* 0x00001804ff007984 */ /* 0x000e640008000800 */
[----:B-1----:R-:W-:-:S04]  /*3530*/  LOP3.LUT R0, R0, UR5, RZ, 0xc0, !PT ;  /* 0x0000000500007c12 */ /* 0x002fc8000f8ec0ff */
[----:B------:R-:W-:-:S13]  /*3540*/  ISETP.NE.AND P0, PT, R0, UR5, PT ;  /* 0x0000000500007c0c */ /* 0x000fda000bf05270 */
[----:B------:R-:W-:Y:S05]  /*3550*/  @P0 BRA `(.L_x_63) ;  /* 0x00000000003c0947 */ /* 0x000fea0003800000 */
[----:B------:R-:W1:Y:S01]  /*3560*/  S2R R2, SR_LANEID ;  /* 0x0000000000027919 */ /* 0x000e620000000000 */
[----:B------:R-:W-:Y:S01]  /*3570*/  ULOP3.LUT UR8, URZ, UR8, URZ, 0x33, !UPT ;  /* 0x00000008ff087292 */ /* 0x000fe2000f8e33ff */
[----:B------:R-:W-:Y:S01]  /*3580*/  LOP3.LUT R4, RZ, UR5, RZ, 0x33, !PT ;  /* 0x00000005ff047c12 */ /* 0x000fe2000f8e33ff */
[----:B------:R-:W-:Y:S02]  /*3590*/  VOTEU.ANY UR7, UPT, PT ;  /* 0x0000000000077886 */ /* 0x000fe400038e0100 */
[----:B------:R-:W-:Y:S01]  /*35a0*/  UFLO.U32 UR7, UR7 ;  /* 0x00000007000772bd */ /* 0x000fe200080e0000 */
[----:B------:R-:W2:Y:S01]  /*35b0*/  REDUX UR5, R4 ;  /* 0x00000000040573c4 */ /* 0x000ea20000000000 */
[----:B------:R-:W-:-:S06]  /*35c0*/  IMAD.U32 R0, RZ, RZ, UR8 ;  /* 0x00000008ff007e24 */ /* 0x000fcc000f8e00ff */
[----:B------:R3:W-:Y:S01]  /*35d0*/  UTCATOMSWS.AND URZ, UR8 ;  /* 0x0000000800ff79e3 */ /* 0x0007e20008000000 */
[----:B------:R-:W4:Y:S01]  /*35e0*/  REDUX UR6, R0 ;  /* 0x00000000000673c4 */ /* 0x000f220000000000 */
[----:B-1----:R-:W-:Y:S01]  /*35f0*/  ISETP.EQ.U32.AND P0, PT, R2, UR7, PT ;  /* 0x0000000702007c0c */ /* 0x002fe2000bf02070 */
[----:B--2---:R-:W-:Y:S01]  /*3600*/  IMAD.U32 R2, RZ, RZ, UR5 ;  /* 0x00000005ff027e24 */ /* 0x004fe2000f8e00ff */
[----:B----4-:R-:W-:-:S11]  /*3610*/  MOV R3, UR6 ;  /* 0x0000000600037c02 */ /* 0x010fd60008000f00 */
[----:B------:R3:W-:Y:S04]  /*3620*/  @P0 ATOMS.AND RZ, [UR4+0x14], R3 ;  /* 0x00001403ffff098c */ /* 0x0007e8000a800004 */
[----:B------:R3:W-:Y:S01]  /*3630*/  @P0 ATOMS.AND RZ, [UR4+0x18], R2 ;  /* 0x00001802ffff098c */ /* 0x0007e2000a800004 */
[----:B------:R-:W-:Y:S05]  /*3640*/  BRA `(.L_x_64) ;  /* 0x0000000000147947 */ /* 0x000fea0003800000 */
.L_x_63:
[----:B------:R-:W-:Y:S02]  /*3650*/  MOV R2, 0x3670 ;  /* 0x0000367000027802 */ /* 0x000fe40000000f00 */
[----:B----45:R-:W-:Y:S05]  /*3660*/  CALL.REL.NOINC `($__internal_0_$__cuda_sm10x_tcgen05_guardrail_trap_col_being_dealloced_not_returned_by_alloc) ;  /* 0x0000003800147944 */ /* 0x030fea0003c00000 */
[----:B------:R-:W-:Y:S05]  /*3670*/  BRA `(.L_x_64) ;  /* 0x0000000000087947 */ /* 0x000fea0003800000 */
.L_x_62:
[----:B------:R-:W-:Y:S02]  /*3680*/  MOV R2, 0x36a0 ;  /* 0x000036a000027802 */ /* 0x000fe40000000f00 */
[----:B----45:R-:W-:Y:S05]  /*3690*/  CALL.REL.NOINC `($__internal_2_$__cuda_sm10x_tcgen05_guardrail_trap_unallocated_columns_being_dealloced) ;  /* 0x0000003800207944 */ /* 0x030fea0003c00000 */
.L_x_64:
[----:B------:R-:W-:Y:S01]  /*36a0*/  NOP ;  /* 0x0000000000007918 */ /* 0x000fe20000000000 */
[----:B---3--:R-:W-:Y:S05]  /*36b0*/  EXIT ;  /* 0x000000000000794d */ /* 0x008fea0003800000 */
.L_x_46:
[----:B------:R-:W-:-:S09]  /*36c0*/  UISETP.NE.OR UP2, UPT, UR8, 0x3, !UP2 ;  /* 0x000000030800788c */ /* 0x000fd2000d745670 */
[----:B------:R-:W-:Y:S05]  /*36d0*/  BRA.U UP2, `(.L_x_65) ;  /* 0x0000000902c87547 */ /* 0x000fea000b800000 */
[----:B------:R-:W1:Y:S01]  /*36e0*/  LDCU.64 UR6, c[0x0][0x888] ;  /* 0x00011100ff0677ac */ /* 0x000e620008000a00 */
[----:B------:R-:W2:Y:S01]  /*36f0*/  LDC R0, c[0x0][0xb30] ;  /* 0x0002cc00ff007b82 */ /* 0x000ea20000000800 */
[----:B------:R-:W-:Y:S01]  /*3700*/  IMAD.MOV.U32 R30, RZ, RZ, 0x1 ;  /* 0x00000001ff1e7424 */ /* 0x000fe200078e00ff */
[----:B------:R-:W-:Y:S01]  /*3710*/  CS2R R28, SRZ ;  /* 0x00000000001c7805 */ /* 0x000fe2000001ff00 */
[----:B------:R-:W4:Y:S01]  /*3720*/  LDCU.64 UR4, c[0x0][0x890] ;  /* 0x00011200ff0477ac */ /* 0x000f220008000a00 */
[----:B------:R-:W-:Y:S01]  /*3730*/  IMAD.MOV.U32 R25, RZ, RZ, 0x2000 ;  /* 0x00002000ff197424 */ /* 0x000fe200078e00ff */
[----:B------:R-:W-:-:S03]  /*3740*/  UMOV UR8, 0x400 ;  /* 0x0000040000087882 */ /* 0x000fc60000000000 */
[----:B------:R-:W3:Y:S01]  /*3750*/  LDC R19, c[0x0][0x370] ;  /* 0x0000dc00ff137b82 */ /* 0x000ee20000000800 */
[----:B------:R-:W-:-:S07]  /*3760*/  UPLOP3.LUT UP1, UPT, UPT, UPT, UPT, 0x40, 0x4 ;  /* 0x000000000004789c */ /* 0x000fce0003f2e870 */
[----:B------:R-:W3:Y:S01]  /*3770*/  LDC R2, c[0x0][0xb0c] ;  /* 0x0002c300ff027b82 */ /* 0x000ee20000000800 */
[----:B-1----:R-:W-:Y:S02]  /*3780*/  UISETP.NE.U32.AND UP2, UPT, UR6, URZ, UPT ;  /* 0x000000ff0600728c */ /* 0x002fe4000bf45070 */
[----:B------:R-:W-:Y:S02]  /*3790*/  ULEA UR6, UR37, UR8, 0x18 ;  /* 0x0000000825067291 */ /* 0x000fe4000f8ec0ff */
[----:B------:R-:W-:Y:S02]  /*37a0*/  UISETP.NE.AND.EX UP2, UPT, UR7, URZ, UPT, UP2 ;  /* 0x000000ff0700728c */ /* 0x000fe4000bf45320 */
[----:B------:R-:W-:Y:S01]  /*37b0*/  UIADD3 UR7, UPT, UPT, UR6, 0x20, URZ ;  /* 0x0000002006077890 */ /* 0x000fe2000fffe0ff */
[----:B------:R-:W1:Y:S01]  /*37c0*/  LDC R18, c[0x0][0xb20] ;  /* 0x0002c800ff127b82 */ /* 0x000e620000000800 */
[----:B----4-:R-:W-:Y:S01]  /*37d0*/  UISETP.NE.U32.AND UP3, UPT, UR4, URZ, UPT ;  /* 0x000000ff0400728c */ /* 0x010fe2000bf65070 */
[----:B--2---:R-:W-:Y:S01]  /*37e0*/  ISETP.NE.AND P1, PT, R0, 0x1, PT ;  /* 0x000000010000780c */ /* 0x004fe20003f25270 */
[----:B------:R-:W-:-:S02]  /*37f0*/  UPRMT UR37, UR37, 0x654, UR7 ;  /* 0x0000065425257896 */ /* 0x000fc40008000007 */
[----:B------:R-:W-:-:S03]  /*3800*/  UISETP.NE.AND.EX UP3, UPT, UR5, URZ, UPT, UP3 ;  /* 0x000000ff0500728c */ /* 0x000fc6000bf65330 */
[----:B------:R-:W2:Y:S08]  /*3810*/  LDC.64 R32, c[0x0][0x348] ;  /* 0x0000d200ff207b82 */ /* 0x000eb00000000a00 */
[----:B------:R-:W4:Y:S08]  /*3820*/  LDC.64 R16, c[0x0][0xb10] ;  /* 0x0002c400ff107b82 */ /* 0x000f300000000a00 */
[----:B------:R-:W1:Y:S08]  /*3830*/  LDC.64 R6, c[0x0][0xb18] ;  /* 0x0002c600ff067b82 */ /* 0x000e700000000a00 */
[----:B------:R-:W1:Y:S08]  /*3840*/  LDC.64 R4, c[0x0][0xb28] ;  /* 0x0002ca00ff047b82 */ /* 0x000e700000000a00 */
[----:B---3--:R-:W1:Y:S02]  /*3850*/  LDC R24, c[0x0][0x374] ;  /* 0x0000dd00ff187b82 */ /* 0x008e640000000800 */
.L_x_73:
[C---:B------:R-:W-:Y:S02]  /*3860*/  LEA R0, R29.reuse, UR6, 0x3 ;  /* 0x000000061d007c11 */ /* 0x040fe4000f8e18ff */
[----:B------:R-:W-:Y:S02]  /*3870*/  SHF.L.U32 R3, R28, 0x1f, RZ ;  /* 0x0000001f1c037819 */ /* 0x000fe400000006ff */
[----:B------:R-:W-:Y:S02]  /*3880*/  LEA R20, R29, UR6, 0x4 ;  /* 0x000000061d147c11 */ /* 0x000fe4000f8e20ff */
[----:B---3--:R-:W3:Y:S02]  /*3890*/  SYNCS.PHASECHK.TRANS64.TRYWAIT P0, [R0+URZ+0x40], R3 ;  /* 0x00004003000075a7 */ /* 0x008ee400080011ff */
[----:B---3--:R-:W-:Y:S05]  /*38a0*/  @!P0 BRA `(.L_x_66) ;  /* 0x0000003400008947 */ /* 0x008fea0003800000 */
.L_x_116:
[----:B------:R-:W-:Y:S01]  /*38b0*/  ISETP.GE.AND P0, PT, R72, 0x1, PT ;  /* 0x000000014800780c */ /* 0x000fe20003f06270 */
[----:B------:R-:W1:Y:S01]  /*38c0*/  LDS.128 R20, [R20+0xd0] ;  /* 0x0000d00014147984 */ /* 0x000e620000000c00 */
[----:B------:R-:W-:Y:S01]  /*38d0*/  ISETP.NE.U32.AND P4, PT, RZ, UR4, PT ;  /* 0x00000004ff007c0c */ /* 0x000fe2000bf85070 */
[----:B---3--:R-:W-:Y:S01]  /*38e0*/  VIADD R0, R0, 0x50 ;  /* 0x0000005000007836 */ /* 0x008fe20000000000 */
[----:B------:R-:W-:Y:S02]  /*38f0*/  SHF.L.U32 R26, R30, 0x1f, RZ ;  /* 0x0000001f1e1a7819 */ /* 0x000fe400000006ff */
[----:B------:R-:W-:Y:S02]  /*3900*/  ISETP.NE.AND.EX P4, PT, RZ, UR5, PT, P4 ;  /* 0x00000005ff007c0c */ /* 0x000fe4000bf85340 */
[----:B------:R-:W-:Y:S01]  /*3910*/  PRMT R0, RZ, 0x654, R0 ;  /* 0x00000654ff007816 */ /* 0x000fe20000000000 */
[----:B------:R-:W-:Y:S01]  /*3920*/  @!PT LDS RZ, [RZ] ;  /* 0x00000000fffff984 */ /* 0x000fe20000000800 */
[----:B------:R-:W-:Y:S01]  /*3930*/  @!PT LDS RZ, [RZ] ;  /* 0x00000000fffff984 */ /* 0x000fe20000000800 */
[----:B------:R-:W-:Y:S01]  /*3940*/  @!PT LDS RZ, [RZ] ;  /* 0x00000000fffff984 */ /* 0x000fe20000000800 */
[----:B------:R-:W-:Y:S01]  /*3950*/  @!PT LDS RZ, [RZ] ;  /* 0x00000000fffff984 */ /* 0x000fe20000000800 */
[----:B------:R3:W-:Y:S06]  /*3960*/  MEMBAR.ALL.CTA ;  /* 0x0000000000007992 */ /* 0x0007ec0000008000 */
[----:B---3--:R-:W3:Y:S02]  /*3970*/  FENCE.VIEW.ASYNC.S ;  /* 0x00000000000073c6 */ /* 0x008ee40000000000 */
[----:B---3--:R3:W-:Y:S01]  /*3980*/  SYNCS.ARRIVE.TRANS64.RED.A1T0 RZ, [R0+URZ], RZ ;  /* 0x000000ff00ff79a7 */ /* 0x0087e200081004ff */
[----:B-1----:R-:W-:Y:S11]  /*3990*/  LOP3.LUT P3, RZ, R22, 0x1, RZ, 0xc0, !PT ;  /* 0x0000000116ff7812 */ /* 0x002ff6000786c0ff */
[----:B------:R-:W-:Y:S02]  /*39a0*/  @!UPT UIADD3 URZ, UPT, UPT, URZ, URZ, URZ ;  /* 0x000000fffffff290 */ /* 0x000fe4000fffe0ff */
[----:B------:R-:W-:Y:S02]  /*39b0*/  @P3 MOV R13, R20 ;  /* 0x00000014000d3202 */ /* 0x000fe40000000f00 */
[----:B------:R-:W-:Y:S01]  /*39c0*/  @P3 LOP3.LUT R8, R21, 0xffff, RZ, 0xc0, !PT ;  /* 0x0000ffff15083812 */ /* 0x000fe200078ec0ff */
[----:B---3--:R-:W-:Y:S06]  /*39d0*/  @!P0 BRA `(.L_x_67) ;  /* 0x0000000000a48947 */ /* 0x008fec0003800000 */
[----:B------:R-:W-:Y:S01]  /*39e0*/  IMAD.HI.U32 R31, R24, R7, RZ ;  /* 0x00000007181f7227 */ /* 0x000fe200078e00ff */
[----:B------:R-:W-:Y:S02]  /*39f0*/  ISETP.NE.AND P0, PT, R6, 0x1, PT ;  /* 0x000000010600780c */ /* 0x000fe40003f05270 */
[----:B------:R-:W-:Y:S01]  /*3a00*/  ISETP.NE.AND P2, PT, R72, 0x1, PT ;  /* 0x000000014800780c */ /* 0x000fe20003f45270 */
[----:B----4-:R-:W-:Y:S01]  /*3a10*/  IMAD.HI.U32 R34, R19, R16, RZ ;  /* 0x0000001013227227 */ /* 0x010fe200078e00ff */
[----:B------:R-:W-:Y:S02]  /*3a20*/  SHF.R.U32.HI R31, RZ, R18, R31 ;  /* 0x00000012ff1f7219 */ /* 0x000fe4000001161f */
[----:B------:R-:W-:Y:S01]  /*3a30*/  ISETP.NE.AND P5, PT, R2, 0x1, PT ;  /* 0x000000010200780c */ /* 0x000fe20003fa5270 */
[----:B------:R-:W-:Y:S01]  /*3a40*/  IMAD.HI.U32 R36, R13, R16, RZ ;  /* 0x000000100d247227 */ /* 0x000fe200078e00ff */
[----:B------:R-:W-:Y:S02]  /*3a50*/  SHF.R.U32.HI R34, RZ, R17, R34 ;  /* 0x00000011ff227219 */ /* 0x000fe40000011622 */
[----:B------:R-:W-:Y:S01]  /*3a60*/  SEL R3, R24, R31, !P0 ;  /* 0x0000001f18037207 */ /* 0x000fe20004000000 */
[C---:B------:R-:W-:Y:S01]  /*3a70*/  IMAD.HI.U32 R31, R8.reuse, R7, RZ ;  /* 0x00000007081f7227 */ /* 0x040fe200078e00ff */
[----:B------:R-:W-:Y:S02]  /*3a80*/  SEL R11, R19, R34, !P5 ;  /* 0x00000022130b7207 */ /* 0x000fe40006800000 */
[----:B------:R-:W-:Y:S01]  /*3a90*/  SHF.R.U32.HI R36, RZ, R17, R36 ;  /* 0x00000011ff247219 */ /* 0x000fe20000011624 */
[----:B------:R-:W-:Y:S01]  /*3aa0*/  IMAD.HI.U32 R38, R3, R4, RZ ;  /* 0x0000000403267227 */ /* 0x000fe200078e00ff */
[----:B------:R-:W-:Y:S03]  /*3ab0*/  SHF.R.U32.HI R31, RZ, R18, R31 ;  /* 0x00000012ff1f7219 */ /* 0x000fe6000001161f */
[----:B------:R-:W-:Y:S01]  /*3ac0*/  IMAD.HI.U32 R34, R11, R4, RZ ;  /* 0x000000040b227227 */ /* 0x000fe200078e00ff */
[----:B------:R-:W-:Y:S02]  /*3ad0*/  @P2 SHF.R.U32.HI R3, RZ, R5, R38 ;  /* 0x00000005ff032219 */ /* 0x000fe40000011626 */
[----:B------:R-:W-:Y:S02]  /*3ae0*/  SEL R9, R8, R31, !P0 ;  /* 0x0000001f08097207 */ /* 0x000fe40004000000 */
[----:B------:R-:W-:Y:S01]  /*3af0*/  @P2 SHF.R.U32.HI R11, RZ, R5, R34 ;  /* 0x00000005ff0b2219 */ /* 0x000fe20000011622 */
[C---:B------:R-:W-:Y:S01]  /*3b00*/  IMAD R10, R72.reuse, R3, RZ ;  /* 0x00000003480a7224 */ /* 0x040fe200078e02ff */
[----:B------:R-:W-:Y:S01]  /*3b10*/  SEL R3, R13, R36, !P5 ;  /* 0x000000240d037207 */ /* 0x000fe20006800000 */
[C---:B------:R-:W-:Y:S03]  /*3b20*/  IMAD.HI.U32 R14, R9.reuse, R4, RZ ;  /* 0x00000004090e7227 */ /* 0x040fe600078e00ff */
[----:B------:R-:W-:Y:S01]  /*3b30*/  ISETP.GE.AND P0, PT, R9, R10, PT ;  /* 0x0000000a0900720c */ /* 0x000fe20003f06270 */
[C---:B------:R-:W-:Y:S01]  /*3b40*/  IMAD R12, R72.reuse, R11, RZ ;  /* 0x0000000b480c7224 */ /* 0x040fe200078e02ff */
[-C--:B------:R-:W-:Y:S04]  /*3b50*/  SHF.R.U32.HI R14, RZ, R5.reuse, R14 ;  /* 0x00000005ff0e7219 */ /* 0x080fe8000001160e */
[----:B------:R-:W-:Y:S02]  /*3b60*/  ISETP.GE.OR P0, PT, R3, R12, P0 ;  /* 0x0000000c0300720c */ /* 0x000fe40000706670 */
[----:B------:R-:W-:Y:S05]  /*3b70*/  SEL R15, R9, R14, !P2 ;  /* 0x0000000e090f7207 */ /* 0x000fea0005000000 */
[----:B------:R-:W-:Y:S04]  /*3b80*/  IMAD.MOV R14, RZ, RZ, -R15 ;  /* 0x000000ffff0e7224 */ /* 0x000fe800078e0a0f */
[----:B------:R-:W-:Y:S02]  /*3b90*/  IMAD R14, R72, R14, R9 ;  /* 0x0000000e480e7224 */ /* 0x000fe400078e0209 */
[C---:B------:R-:W-:Y:S05]  /*3ba0*/  @!P0 IMAD.HI.U32 R10, R3.reuse, R4, RZ ;  /* 0x00000004030a8227 */ /* 0x040fea00078e00ff */
[----:B------:R-:W-:Y:S04]  /*3bb0*/  @!P0 SHF.R.U32.HI R10, RZ, R5, R10 ;  /* 0x00000005ff0a8219 */ /* 0x000fe8000001160a */
[----:B------:R-:W-:Y:S01]  /*3bc0*/  @!P0 SEL R0, R3, R10, !P2 ;  /* 0x0000000a03008207 */ /* 0x000fe20005000000 */
[----:B------:R-:W-:Y:S03]  /*3bd0*/  IMAD.MOV R10, RZ, RZ, -R3 ;  /* 0x000000ffff0a7224 */ /* 0x000fe600078e0a03 */
[----:B------:R-:W-:Y:S01]  /*3be0*/  @!P0 IADD3 R15, PT, PT, R15, -R0, RZ ;  /* 0x800000000f0f8210 */ /* 0x000fe20007ffe0ff */
[----:B------:R-:W-:Y:S01]  /*3bf0*/  @!P0 IMAD R0, R11, R14, R0 ;  /* 0x0000000e0b008224 */ /* 0x000fe200078e0200 */
[----:B------:R-:W-:Y:S01]  /*3c00*/  IADD3 R11, PT, PT, -R9, RZ, RZ ;  /* 0x000000ff090b7210 */ /* 0x000fe20007ffe1ff */
[----:B------:R-:W-:Y:S02]  /*3c10*/  IMAD R13, R2, R10, R13 ;  /* 0x0000000a020d7224 */ /* 0x000fe400078e020d */
[----:B------:R-:W-:Y:S02]  /*3c20*/  @!P0 IMAD R9, R15, R72, R3 ;  /* 0x000000480f098224 */ /* 0x000fe400078e0203 */
[----:B------:R-:W-:Y:S02]  /*3c30*/  @!P0 IMAD.MOV.U32 R3, RZ, RZ, R0 ;  /* 0x000000ffff038224 */ /* 0x000fe400078e0000 */
[----:B------:R-:W-:Y:S02]  /*3c40*/  IMAD R8, R6, R11, R8 ;  /* 0x0000000b06087224 */ /* 0x000fe400078e0208 */
[----:B------:R-:W-:Y:S02]  /*3c50*/  IMAD R13, R3, R2, R13 ;  /* 0x00000002030d7224 */ /* 0x000fe400078e020d */
[----:B------:R-:W-:Y:S02]  /*3c60*/  IMAD R8, R9, R6, R8 ;  /* 0x0000000609087224 */ /* 0x000fe400078e0208 */
.L_x_67:
[----:B------:R-:W-:Y:S05]  /*3c70*/  BRA.U UP1, `(.L_x_68) ;  /* 0x0000000101107547 */ /* 0x000fea000b800000 */
[----:B------:R-:W-:Y:S04]  /*3c80*/  MOV R0, UR13 ;  /* 0x0000000d00007c02 */ /* 0x000fe80008000f00 */
[----:B------:R-:W-:Y:S04]  /*3c90*/  SHF.L.U32 R3, R0, 0x1f, RZ ;  /* 0x0000001f00037819 */ /* 0x000fe800000006ff */
[----:B------:R-:W1:Y:S02]  /*3ca0*/  SYNCS.PHASECHK.TRANS64.TRYWAIT P0, [UR6+0x38], R3 ;  /* 0x00003803ff0075a7 */ /* 0x000e640008001106 */
[----:B-1----:R-:W-:Y:S05]  /*3cb0*/  @!P0 BRA `(.L_x_69) ;  /* 0x0000003000108947 */ /* 0x002fea0003800000 */
.L_x_68:
[----:B------:R-:W-:Y:S05]  /*3cc0*/  BRA.U !UP3, `(.L_x_70) ;  /* 0x000000010b347547 */ /* 0x000fea000b800000 */
[----:B------:R-:W-:Y:S01]  /*3cd0*/  UPLOP3.LUT UP0, UPT, UPT, UPT, UP2, 0x80, 0x8 ;  /* 0x000000000008789c */ /* 0x000fe20003f0f020 */
[----:B-1----:R-:W-:Y:S02]  /*3ce0*/  HFMA2 R0, -RZ, RZ, 0, 5.9604644775390625e-08 ;  /* 0x00000001ff007431 */ /* 0x002fe400000001ff */
[----:B------:R-:W-:Y:S03]  /*3cf0*/  IMAD.MOV.U32 R164, RZ, RZ, 0x1 ;  /* 0x00000001ffa47424 */ /* 0x000fe600078e00ff */
[----:B------:R-:W-:Y:S05]  /*3d00*/  PLOP3.LUT P0, PT, PT, PT, UP0, 0x80, 0x8 ;  /* 0x000000000008781c */ /* 0x000fea0003f0f008 */
[----:B------:R-:W1:Y:S01]  /*3d10*/  @UP0 LDCU.64 UR8, c[0x0][0x888] ;  /* 0x00011100ff0807ac */ /* 0x000e620008000a00 */
[----:B------:R-:W-:Y:S07]  /*3d20*/  @UP0 UIMAD UR7, UR36, UR4, URZ ;  /* 0x00000004240702a4 */ /* 0x000fee000f8e02ff */
[----:B------:R-:W-:Y:S01]  /*3d30*/  @!P0 PRMT R164, R0, 0x7610, R164 ;  /* 0x0000761000a48816 */ /* 0x000fe200000000a4 */
[----:B-1----:R-:W-:Y:S03]  /*3d40*/  @UP0 UIMAD.WIDE UR8, UR7, 0x4, UR8 ;  /* 0x00000004070808a5 */ /* 0x002fe6000f8e0208 */
[----:B------:R-:W1:Y:S03]  /*3d50*/  @!UP0 LDCU UR7, c[0x0][0x880] ;  /* 0x00011000ff0787ac */ /* 0x000e660008000800 */
[----:B------:R-:W-:Y:S01]  /*3d60*/  IMAD.U32 R10, RZ, RZ, UR8 ;  /* 0x00000008ff0a7e24 */ /* 0x000fe2000f8e00ff */
[----:B------:R-:W-:Y:S05]  /*3d70*/  MOV R11, UR9 ;  /* 0x00000009000b7c02 */ /* 0x000fea0008000f00 */
[----:B-----5:R3:W5:Y:S02]  /*3d80*/  @P0 LDG.E R81, desc[UR40][R10.64] ;  /* 0x000000280a510981 */ /* 0x020764000c1e1900 */
[----:B-1-3--:R-:W-:Y:S07]  /*3d90*/  @!P0 IMAD.U32 R81, RZ, RZ, UR7 ;  /* 0x00000007ff518e24 */ /* 0x00afee000f8e00ff */
.L_x_70:
[----:B-----5:R-:W-:Y:S01]  /*3da0*/  @!P4 FSETP.EQ.AND P5, PT, R81, RZ, PT ;  /* 0x000000ff5100c20b */ /* 0x020fe20003fa2000 */
[----:B------:R-:W-:Y:S01]  /*3db0*/  @!UPT UIADD3 URZ, UPT, UPT, URZ, URZ, URZ ;  /* 0x000000fffffff290 */ /* 0x000fe2000fffe0ff */
[----:B------:R-:W-:Y:S11]  /*3dc0*/  @!P4 BRA `(.L_x_71) ;  /* 0x000000000014c947 */ /* 0x000ff60003800000 */
[----:B------:R-:W-:Y:S02]  /*3dd0*/  LOP3.LUT P0, RZ, R164, 0xff, RZ, 0xc0, !PT ;  /* 0x000000ffa4ff7812 */ /* 0x000fe4000780c0ff */
[----:B------:R-:W-:Y:S04]  /*3de0*/  PLOP3.LUT P5, PT, PT, PT, UP0, 0x80, 0x8 ;  /* 0x000000000008781c */ /* 0x000fe80003faf008 */
[----:B------:R-:W-:Y:S07]  /*3df0*/  PLOP3.LUT P5, PT, P5, PT, PT, 0x8, 0x80 ;  /* 0x000000000080781c */ /* 0x000fee0002fae170 */
[----:B------:R-:W-:Y:S11]  /*3e00*/  @P0 FSETP.EQ.AND P5, PT, R81, RZ, PT ;  /* 0x000000ff5100020b */ /* 0x000ff60003fa2000 */
[----:B------:R-:W-:Y:S02]  /*3e10*/  @!UPT UIADD3 URZ, UPT, UPT, URZ, URZ, URZ ;  /* 0x000000fffffff290 */ /* 0x000fe4000fffe0ff */
.L_x_71:
[----:B------:R-:W3:Y:S01]  /*3e20*/  SYNCS.PHASECHK.TRANS64.TRYWAIT P4, [UR6+0x28], R26 ;  /* 0x0000281aff0075a7 */ /* 0x000ee20008081106 */
[----:B------:R-:W-:Y:S01]  /*3e30*/  @P3 SHF.R.U32.HI R27, RZ, 0x10, R21 ;  /* 0x00000010ff1b3819 */ /* 0x000fe20000011615 */
[----:B------:R-:W-:Y:S01]  /*3e40*/  VIADD R29, R29, 0x1 ;  /* 0x000000011d1d7836 */ /* 0x000fe20000000000 */
[----:B------:R-:W5:Y:S08]  /*3e50*/  LDC.64 R14, c[0x0][0xb10] ;  /* 0x0002c400ff0e7b82 */ /* 0x000f700000000a00 */
[----:B------:R-:W2:Y:S08]  /*3e60*/  LDC.64 R10, c[0x0][0xb18] ;  /* 0x0002c600ff0a7b82 */ /* 0x000eb00000000a00 */
[----:B-1----:R-:W1:Y:S08]  /*3e70*/  @!P1 LDC R0, c[0x0][0xb20] ;  /* 0x0002c800ff009b82 */ /* 0x002e700000000800 */
[----:B------:R-:W4:Y:S01]  /*3e80*/  @!P1 LDC R3, c[0x0][0xb0c] ;  /* 0x0002c300ff039b82 */ /* 0x000f220000000800 */
[----:B-----5:R-:W-:Y:S05]  /*3e90*/  @!P1 IMAD.HI.U32 R14, R13, R14, RZ ;  /* 0x0000000e0d0e9227 */ /* 0x020fea00078e00ff */
[----:B------:R-:W-:Y:S01]  /*3ea0*/  @!P1 SHF.R.U32.HI R14, RZ, R15, R14 ;  /* 0x0000000fff0e9219 */ /* 0x000fe2000001160e */
[----:B--2---:R-:W-:Y:S01]  /*3eb0*/  @!P1 IMAD.HI.U32 R11, R8, R11, RZ ;  /* 0x0000000b080b9227 */ /* 0x004fe200078e00ff */
[----:B------:R-:W-:Y:S04]  /*3ec0*/  @!P1 ISETP.NE.AND P0, PT, R10, 0x1, PT ;  /* 0x000000010a00980c */ /* 0x000fe80003f05270 */
[----:B-1----:R-:W-:Y:S02]  /*3ed0*/  @!P1 SHF.R.U32.HI R9, RZ, R0, R11 ;  /* 0x00000000ff099219 */ /* 0x002fe4000001160b */
[----:B----4-:R-:W-:Y:S02]  /*3ee0*/  @!P1 ISETP.NE.AND P2, PT, R3, 0x1, PT ;  /* 0x000000010300980c */ /* 0x010fe40003f45270 */
[----:B------:R-:W-:Y:S02]  /*3ef0*/  @!P1 SEL R9, R8, R9, !P0 ;  /* 0x0000000908099207 */ /* 0x000fe40004000000 */
[----:B------:R-:W-:Y:S02]  /*3f00*/  ELECT P0, URZ, PT ;  /* 0x0000000000ff782f */ /* 0x000fe40003800000 */
[----:B------:R-:W-:Y:S05]  /*3f10*/  @!P1 SEL R14, R13, R14, !P2 ;  /* 0x0000000e0d0e9207 */ /* 0x000fea0005000000 */
[----:B------:R-:W-:Y:S02]  /*3f20*/  @!P1 IMAD.IADD R0, R9, 0x1, -R14 ;  /* 0x0000000109009824 */ /* 0x000fe400078e0a0e */
[----:B------:R-:W-:Y:S02]  /*3f30*/  @!P1 IMAD.IADD R9, R14, 0x1, -R9 ;  /* 0x000000010e099824 */ /* 0x000fe400078e0a09 */
[----:B------:R-:W-:Y:S02]  /*3f40*/  @!P1 IMAD R13, R0, R3, R13 ;  /* 0x00000003000d9224 */ /* 0x000fe400078e020d */
[----:B------:R-:W-:Y:S01]  /*3f50*/  @!P1 IMAD R8, R9, R10, R8 ;  /* 0x0000000a09089224 */ /* 0x000fe200078e0208 */
[----:B---3--:R-:W-:Y:S06]  /*3f60*/  @!P4 BRA `(.L_x_72) ;  /* 0x0000002c007cc947 */ /* 0x008fec0003800000 */
.L_x_119:
[----:B------:R-:W-:Y:S01]  /*3f70*/  PLOP3.LUT P5, PT, P5, P0, PT, 0xf2, 0x2f ;  /* 0x00000000002f781c */ /* 0x000fe20002fa1e72 */
[----:B------:R-:W-:Y:S01]  /*3f80*/  UMOV UR14, 0x0 ;  /* 0x00000000000e7882 */ /* 0x000fe20000000000 */
[----:B------:R-:W-:Y:S01]  /*3f90*/  LOP3.LUT R30, R30, 0x1, RZ, 0x3c, !PT ;  /* 0x000000011e1e7812 */ /* 0x000fe200078e3cff */
[----:B------:R-:W-:Y:S01]  /*3fa0*/  UMOV UR15, 0x10000000 ;  /* 0x10000000000f7882 */ /* 0x000fe20000000000 */
[----:B------:R-:W-:Y:S01]  /*3fb0*/  UMOV UR12, UR36 ;  /* 0x00000024000c7c82 */ /* 0x000fe20008000000 */
[----:B------:R-:W-:Y:S08]  /*3fc0*/  @P3 R2UR UR36, R27 ;  /* 0x000000001b2432ca */ /* 0x000ff000000e0000 */
[----:B-1----:R-:W-:Y:S01]  /*3fd0*/  @!P5 IADD3 R3, P0, PT, R32, 0x580, RZ ;  /* 0x000005802003d810 */ /* 0x002fe20007f1e0ff */
[----:B------:R-:W-:Y:S01]  /*3fe0*/  @!P5 IMAD.SHL.U32 R155, R155, 0x40, RZ ;  /* 0x000000409b9bd824 */ /* 0x000fe200078e00ff */
[----:B------:R-:W-:Y:S01]  /*3ff0*/  VOTEU.ALL UP1, P5 ;  /* 0x0000000000ff7886 */ /* 0x000fe20002820000 */
[----:B------:R-:W-:Y:S01]  /*4000*/  @!P5 IMAD.SHL.U32 R165, R165, 0x80, RZ ;  /* 0x00000080a5a5d824 */ /* 0x000fe200078e00ff */
[----:B------:R-:W-:Y:S01]  /*4010*/  @!P5 R2UR UR8, R3 ;  /* 0x000000000308d2ca */ /* 0x000fe200000e0000 */
[----:B------:R-:W-:Y:S01]  /*4020*/  @!P5 IMAD.X R0, RZ, RZ, R33, P0 ;  /* 0x000000ffff00d224 */ /* 0x000fe200000e0621 */
[----:B------:R-:W-:Y:S01]  /*4030*/  @!P5 R2UR UR10, R155 ;  /* 0x000000009b0ad2ca */ /* 0x000fe200000e0000 */
[----:B------:R-:W-:Y:S01]  /*4040*/  @!UP1 UIADD3 UR9, UPT, UPT, UR6, 0x20, URZ ;  /* 0x0000002006099890 */ /* 0x000fe2000fffe0ff */
[----:B------:R-:W-:Y:S01]  /*4050*/  @!P5 R2UR UR11, R165 ;  /* 0x00000000a50bd2ca */ /* 0x000fe200000e0000 */
[----:B------:R-:W-:Y:S01]  /*4060*/  IMAD.IADD R155, R8, 0x1, R143 ;  /* 0x00000001089b7824 */ /* 0x000fe200078e028f */
[----:B------:R-:W-:Y:S01]  /*4070*/  @!P5 R2UR UR7, R0 ;  /* 0x000000000007d2ca */ /* 0x000fe200000e0000 */
[----:B------:R-:W-:Y:S01]  /*4080*/  IMAD.IADD R165, R13, 0x1, R154 ;  /* 0x000000010da57824 */ /* 0x000fe200078e029a */
[C---:B------:R-:W-:Y:S04]  /*4090*/  ISETP.NE.AND P0, PT, R29.reuse, 0x2, PT ;  /* 0x000000021d00780c */ /* 0x040fe80003f05270 */
[----:B------:R-:W-:Y:S01]  /*40a0*/  SEL R3, RZ, 0x1, P0 ;  /* 0x00000001ff037807 */ /* 0x000fe20000000000 */
[----:B------:R-:W-:Y:S01]  /*40b0*/  IMAD.U32 R10, RZ, RZ, UR8 ;  /* 0x00000008ff0a7e24 */ /* 0x000fe2000f8e00ff */
[----:B------:R-:W-:Y:S01]  /*40c0*/  @!UP1 UIADD3 UR8, UPT, UPT, UR6, 0x200, URZ ;  /* 0x0000020006089890 */ /* 0x000fe2000fffe0ff */
[----:B------:R-:W-:Y:S01]  /*40d0*/  SEL R29, R29, RZ, P0 ;  /* 0x000000ff1d1d7207 */ /* 0x000fe20000000000 */
[----:B------:R-:W-:Y:S01]  /*40e0*/  VOTEU.ALL UP1, P5 ;  /* 0x0000000000ff7886 */ /* 0x000fe20002820000 */
[----:B------:R-:W-:Y:S02]  /*40f0*/  LOP3.LUT R28, R28, R3, RZ, 0x3c, !PT ;  /* 0x000000031c1c7212 */ /* 0x000fe400078e3cff */
[----:B------:R-:W-:Y:S01]  /*4100*/  IMAD.U32 R11, RZ, RZ, UR7 ;  /* 0x00000007ff0b7e24 */ /* 0x000fe2000f8e00ff */
[----:B------:R-:W-:Y:S04]  /*4110*/  @!P5 R2UR UR16, R10 ;  /* 0x000000000a10d2ca */ /* 0x000fe800000e0000 */
[----:B------:R-:W-:Y:S11]  /*4120*/  @!P5 R2UR UR17, R11 ;  /* 0x000000000b11d2ca */ /* 0x000ff600000e0000 */
[----:B------:R-:W-:Y:S02]  /*4130*/  @!UPT UIADD3 URZ, UPT, UPT, URZ, URZ, URZ ;  /* 0x000000fffffff290 */ /* 0x000fe4000fffe0ff */
[----:B------:R3:W-:Y:S01]  /*4140*/  @!UP1 UTMALDG.3D [UR8], [UR16], desc[UR14] ;  /* 0x00000e08100095b4 */ /* 0x0007e20008011000 */
[----:B------:R3:W-:Y:S01]  /*4150*/  @!P5 SYNCS.ARRIVE.TRANS64.RED.A0TR RZ, [UR6+0x20], R25 ;  /* 0x00002019ffffd9a7 */ /* 0x0007e20008300406 */
[----:B------:R-:W-:Y:S01]  /*4160*/  UPLOP3.LUT UP1, UPT, UPT, UPT, UPT, 0x80, 0x8 ;  /* 0x000000000008789c */ /* 0x000fe20003f2f070 */
[----:B------:R-:W-:Y:S01]  /*4170*/  SYNCS.ARRIVE.TRANS64.RED.A1T0 RZ, [UR37], RZ ;  /* 0x000000ffffff79a7 */ /* 0x000fe20008100425 */
[----:B------:R-:W-:Y:S09]  /*4180*/  @P3 BRA `(.L_x_73) ;  /* 0xfffffff400b43947 */ /* 0x000ff2000383ffff */
[----:B------:R-:W-:Y:S07]  /*4190*/  MOV R0, UR6 ;  /* 0x0000000600007c02 */ /* 0x000fee0008000f00 */
.L_x_74:
[----:B-1----:R-:W-:-:S04]  /*41a0*/  SHF.L.U32 R3, R30, 0x1f, RZ ;  /* 0x0000001f1e037819 */ /* 0x002fc800000006ff */
[----:B------:R1:W2:Y:S03]  /*41b0*/  SYNCS.PHASECHK.TRANS64.TRYWAIT P0, [R0+URZ+0x28], R3 ;  /* 0x00002803000075a7 */ /* 0x0002a600080011ff */
[----:B--2---:R-:W-:Y:S05]  /*41c0*/  @!P0 NANOSLEEP.SYNCS 0x989680 ;  /* 0x009896800000895d */ /* 0x004fea0003900000 */
[----:B------:R-:W2:Y:S02]  /*41d0*/  @!P0 SYNCS.PHASECHK.TRANS64 P0, [R0+URZ+0x28], R3 ;  /* 0x00002803000085a7 */ /* 0x000ea400080010ff */
[----:B--23--:R-:W-:Y:S05]  /*41e0*/  @P0 EXIT ;  /* 0x000000000000094d */ /* 0x00cfea0003800000 */
[----:B------:R-:W-:Y:S05]  /*41f0*/  BRA `(.L_x_74) ;  /* 0xfffffffc00e87947 */ /* 0x000fea000383ffff */
.L_x_65:
[----:B------:R-:W-:-:S06]  /*4200*/  UISETP.GE.AND UP1, UPT, UR8, 0x4, UPT ;  /* 0x000000040800788c */ /* 0x000fcc000bf26270 */
[----:B------:R-:W-:-:S13]  /*4210*/  PLOP3.LUT P0, PT, PT, PT, UP1, 0x80, 0x8 ;  /* 0x000000000008781c */ /* 0x000fda0003f0f018 */
[----:B------:R-:W-:Y:S05]  /*4220*/  @!P0 EXIT ;  /* 0x000000000000894d */ /* 0x000fea0003800000 */
[----:B------:R-:W-:Y:S01]  /*4230*/  BAR.SYNC.DEFER_BLOCKING 0x6, 0xa0 ;  /* 0x0182800000007b1d */ /* 0x000fe20000010000 */
[C---:B------:R-:W-:Y:S02]  /*4240*/  IMAD.SHL.U32 R3, R166.reuse, 0x40, RZ ;  /* 0x00000040a6037824 */ /* 0x040fe400078e00ff */
[----:B------:R-:W-:Y:S02]  /*4250*/  HFMA2 R76, -RZ, RZ, 0, 0 ;  /* 0x00000000ff4c7431 */ /* 0x000fe400000001ff */
[C---:B------:R-:W-:Y:S01]  /*4260*/  IMAD.SHL.U32 R168, R166.reuse, 0x8, RZ ;  /* 0x00000008a6a87824 */ /* 0x040fe200078e00ff */
[----:B------:R-:W-:Y:S01]  /*4270*/  CS2R R174, SRZ ;  /* 0x0000000000ae7805 */ /* 0x000fe2000001ff00 */
[----:B------:R-:W-:Y:S01]  /*4280*/  IMAD.U32 R79, R166, 0x10000, RZ ;  /* 0x00010000a64f7824 */ /* 0x000fe200078e00ff */
[----:B------:R-:W-:Y:S01]  /*4290*/  UMOV UR43, 0x400 ;  /* 0x00000400002b7882 */ /* 0x000fe20000000000 */
[----:B------:R-:W-:Y:S01]  /*42a0*/  LOP3.LUT R5, R3, 0x180, RZ, 0xc0, !PT ;  /* 0x0000018003057812 */ /* 0x000fe200078ec0ff */
[----:B------:R-:W-:Y:S01]  /*42b0*/  ULEA UR43, UR37, UR43, 0x18 ;  /* 0x0000002b252b7291 */ /* 0x000fe2000f8ec0ff */
[----:B------:R-:W1:Y:S01]  /*42c0*/  LDC R167, c[0x0][0x370] ;  /* 0x0000dc00ffa77b82 */ /* 0x000e620000000800 */
[----:B------:R-:W-:Y:S01]  /*42d0*/  LOP3.LUT R79, R79, 0x600000, RZ, 0xc0, !PT ;  /* 0x006000004f4f7812 */ /* 0x000fe200078ec0ff */
[----:B------:R-:W-:Y:S01]  /*42e0*/  IMAD.MOV.U32 R181, RZ, RZ, RZ ;  /* 0x000000ffffb57224 */ /* 0x000fe200078e00ff */
[----:B------:R-:W-:Y:S01]  /*42f0*/  LOP3.LUT R168, R5, 0x30, R168, 0xf8, !PT ;  /* 0x0000003005a87812 */ /* 0x000fe200078ef8a8 */
[----:B------:R-:W-:Y:S01]  /*4300*/  UIADD3 UR4, UPT, UPT, UR43, 0x2200, URZ ;  /* 0x000022002b047890 */ /* 0x000fe2000fffe0ff */
[----:B------:R-:W-:Y:S01]  /*4310*/  IMAD.MOV.U32 R173, RZ, RZ, RZ ;  /* 0x000000ffffad7224 */ /* 0x000fe200078e00ff */
[----:B------:R-:W2:Y:S01]  /*4320*/  LDCU.64 UR46, c[0x0][0x348] ;  /* 0x00006900ff2e77ac */ /* 0x000ea20008000a00 */
[----:B------:R-:W-:Y:S01]  /*4330*/  LOP3.LUT R168, R168, 0x1e40, R3, 0xf8, !PT ;  /* 0x00001e40a8a87812 */ /* 0x000fe200078ef803 */
[----:B------:R-:W4:Y:S01]  /*4340*/  LDC R74, c[0x0][0xb0c] ;  /* 0x0002c300ff4a7b82 */ /* 0x000f220000000800 */
[----:B------:R-:W-:Y:S01]  /*4350*/  IMAD.SHL.U32 R3, R166, 0x10, RZ ;  /* 0x00000010a6037824 */ /* 0x000fe200078e00ff */
[----:B------:R-:W-:Y:S01]  /*4360*/  MOV R179, UR4 ;  /* 0x0000000400b37c02 */ /* 0x000fe20008000f00 */
[----:B------:R-:W1:Y:S03]  /*4370*/  LDCU.64 UR38, c[0x0][0x888] ;  /* 0x00011100ff2677ac */ /* 0x000e660008000a00 */
[C---:B------:R-:W-:Y:S01]  /*4380*/  LOP3.LUT R5, R3.reuse, 0x20, RZ, 0xc0, !PT ;  /* 0x0000002003057812 */ /* 0x040fe200078ec0ff */
[----:B------:R-:W3:Y:S01]  /*4390*/  LDS R0, [UR43+0xf0] ;  /* 0x0000f02bff007984 */ /* 0x000ee20008000800 */
[----:B------:R-:W1:Y:S01]  /*43a0*/  LDC R170, c[0x0][0xb20] ;  /* 0x0002c800ffaa7b82 */ /* 0x000e620000000800 */
[----:B------:R-:W-:Y:S01]  /*43b0*/  LOP3.LUT R3, R3, 0x40, RZ, 0xc0, !PT ;  /* 0x0000004003037812 */ /* 0x000fe200078ec0ff */
[----:B------:R-:W-:-:S06]  /*43c0*/  UIADD3 UR42, UPT, UPT, UR43, 0x200, URZ ;  /* 0x000002002b2a7890 */ /* 0x000fcc000fffe0ff */
[----:B------:R-:W1:Y:S08]  /*43d0*/  LDC R73, c[0x0][0xb30] ;  /* 0x0002cc00ff497b82 */ /* 0x000e700000000800 */
[----:B------:R-:W1:Y:S08]  /*43e0*/  LDC.64 R152, c[0x0][0xb10] ;  /* 0x0002c400ff987b82 */ /* 0x000e700000000a00 */
[----:B------:R-:W1:Y:S08]  /*43f0*/  LDC.64 R70, c[0x0][0xb18] ;  /* 0x0002c600ff467b82 */ /* 0x000e700000000a00 */
[----:B------:R-:W1:Y:S01]  /*4400*/  LDC.64 R148, c[0x0][0x888] ;  /* 0x00022200ff947b82 */ /* 0x000e620000000a00 */
[----:B---3--:R-:W-:-:S07]  /*4410*/  IMAD.IADD R79, R0, 0x1, R79 ;  /* 0x00000001004f7824 */ /* 0x008fce00078e024f */
[----:B------:R-:W3:Y:S01]  /*4420*/  LDC.64 R68, c[0x0][0xb28] ;  /* 0x0002ca00ff447b82 */ /* 0x000ee20000000a00 */
[----:B------:R-:W-:-:S05]  /*4430*/  VIADD R0, R168, UR43 ;  /* 0x0000002ba8007c36 */ /* 0x000fca0008000000 */
[--C-:B------:R-:W-:Y:S02]  /*4440*/  IADD3 R178, PT, PT, -R5, 0x200, R0.reuse ;  /* 0x0000020005b27810 */ /* 0x100fe40007ffe100 */
[----:B------:R-:W1:Y:S01]  /*4450*/  LDC.64 R150, c[0x0][0x890] ;  /* 0x00022400ff967b82 */ /* 0x000e620000000a00 */
[----:B------:R-:W-:Y:S02]  /*4460*/  IADD3 R177, PT, PT, -R3, 0x200, R0 ;  /* 0x0000020003b17810 */ /* 0x000fe40007ffe100 */
[----:B------:R-:W-:-:S05]  /*4470*/  IMAD.IADD R176, R178, 0x1, -R3 ;  /* 0x00000001b2b07824 */ /* 0x000fca00078e0a03 */
[----:B------:R-:W1:Y:S08]  /*4480*/  LDC.64 R146, c[0x0][0x8b0] ;  /* 0x00022c00ff927b82 */ /* 0x000e700000000a00 */
[----:B------:R-:W1:Y:S08]  /*4490*/  LDC.64 R144, c[0x0][0x8a8] ;  /* 0x00022a00ff907b82 */ /* 0x000e700000000a00 */
[----:B--2-4-:R-:W1:Y:S02]  /*44a0*/  LDC R172, c[0x0][0x374] ;  /* 0x0000dd00ffac7b82 */ /* 0x014e640000000800 */
.L_x_92:
[C---:B------:R-:W-:Y:S02]  /*44b0*/  LEA R0, R181.reuse, UR43, 0x3 ;  /* 0x0000002bb5007c11 */ /* 0x040fe4000f8e18ff */
[----:B------:R-:W-:Y:S02]  /*44c0*/  SHF.L.U32 R3, R174, 0x1f, RZ ;  /* 0x0000001fae037819 */ /* 0x000fe400000006ff */
[----:B------:R-:W-:Y:S02]  /*44d0*/  LEA R16, R181, UR43, 0x4 ;  /* 0x0000002bb5107c11 */ /* 0x000fe4000f8e20ff */
[----:B--2---:R-:W2:Y:S02]  /*44e0*/  SYNCS.PHASECHK.TRANS64.TRYWAIT P0, [R0+URZ+0x40], R3 ;  /* 0x00004003000075a7 */ /* 0x004ea400080011ff */
[----:B-12---:R-:W-:Y:S05]  /*44f0*/  @!P0 BRA `(.L_x_75) ;  /* 0x0000002800308947 */ /* 0x006fea0003800000 */
.L_x_120:
[----:B------:R-:W4:Y:S01]  /*4500*/  LDC.64 R12, c[0x0][0xb10] ;  /* 0x0002c400ff0c7b82 */ /* 0x000f220000000a00 */
[----:B------:R-:W3:Y:S01]  /*4510*/  LDS.128 R16, [R16+0xd0] ;  /* 0x0000d00010107984 */ /* 0x000ee20000000c00 */
[----:B-1----:R-:W-:Y:S01]  /*4520*/  ISETP.NE.AND P1, PT, R73, 0x1, PT ;  /* 0x000000014900780c */ /* 0x002fe20003f25270 */
[----:B--2---:R-:W-:Y:S01]  /*4530*/  VIADD R0, R0, 0x50 ;  /* 0x0000005000007836 */ /* 0x004fe20000000000 */
[----:B------:R-:W-:Y:S04]  /*4540*/  ISETP.GE.AND P0, PT, R72, 0x1, PT ;  /* 0x000000014800780c */ /* 0x000fe80003f06270 */
[----:B------:R-:W1:Y:S01]  /*4550*/  LDC.64 R10, c[0x0][0xb18] ;  /* 0x0002c600ff0a7b82 */ /* 0x000e620000000a00 */
[----:B------:R-:W-:Y:S01]  /*4560*/  PRMT R0, RZ, 0x654, R0 ;  /* 0x00000654ff007816 */ /* 0x000fe20000000000 */
[----:B------:R-:W-:Y:S01]  /*4570*/  @!PT LDS RZ, [RZ] ;  /* 0x00000000fffff984 */ /* 0x000fe20000000800 */
[----:B------:R-:W-:Y:S01]  /*4580*/  @!PT LDS RZ, [RZ] ;  /* 0x00000000fffff984 */ /* 0x000fe20000000800 */
[----:B------:R-:W-:Y:S01]  /*4590*/  @!PT LDS RZ, [RZ] ;  /* 0x00000000fffff984 */ /* 0x000fe20000000800 */
[----:B------:R-:W-:Y:S01]  /*45a0*/  @!PT LDS RZ, [RZ] ;  /* 0x00000000fffff984 */ /* 0x000fe20000000800 */
[----:B------:R2:W-:Y:S06]  /*45b0*/  MEMBAR.ALL.CTA ;  /* 0x0000000000007992 */ /* 0x0005ec0000008000 */
[----:B--2---:R-:W2:Y:S01]  /*45c0*/  FENCE.VIEW.ASYNC.S ;  /* 0x00000000000073c6 */ /* 0x004ea20000000000 */
[----:B------:R-:W1:Y:S08]  /*45d0*/  @!P1 LDC R14, c[0x0][0xb20] ;  /* 0x0002c800ff0e9b82 */ /* 0x000e700000000800 */
[----:B------:R-:W1:Y:S01]  /*45e0*/  @!P1 LDC R9, c[0x0][0xb0c] ;  /* 0x0002c300ff099b82 */ /* 0x000e620000000800 */
[----:B--2---:R2:W-:Y:S01]  /*45f0*/  SYNCS.ARRIVE.TRANS64.RED.A1T0 RZ, [R0+URZ], RZ ;  /* 0x000000ff00ff79a7 */ /* 0x0045e200081004ff */
[----:B---3--:R-:W-:Y:S04]  /*4600*/  LOP3.LUT P4, RZ, R18, 0x1, RZ, 0xc0, !PT ;  /* 0x0000000112ff7812 */ /* 0x008fe8000788c0ff */
[----:B------:R-:W-:Y:S09]  /*4610*/  P2R R180, PR, RZ, 0x10 ;  /* 0x00000010ffb47803 */ /* 0x000ff20000000000 */
[----:B------:R-:W-:Y:S02]  /*4620*/  @P4 MOV R77, R16 ;  /* 0x00000010004d4202 */ /* 0x000fe40000000f00 */
[----:B------:R-:W-:Y:S01]  /*4630*/  @P4 LOP3.LUT R75, R17, 0xffff, RZ, 0xc0, !PT ;  /* 0x0000ffff114b4812 */ /* 0x000fe200078ec0ff */
[----:B--2-4-:R-:W-:Y:S06]  /*4640*/  @!P0 BRA `(.L_x_76) ;  /* 0x0000000000a48947 */ /* 0x014fec0003800000 */
[----:B------:R-:W-:Y:S01]  /*4650*/  IMAD.HI.U32 R21, R172, R71, RZ ;  /* 0x00000047ac157227 */ /* 0x000fe200078e00ff */
[----:B------:R-:W-:Y:S02]  /*4660*/  ISETP.NE.AND P0, PT, R70, 0x1, PT ;  /* 0x000000014600780c */ /* 0x000fe40003f05270 */
[----:B------:R-:W-:Y:S01]  /*4670*/  ISETP.NE.AND P2, PT, R72, 0x1, PT ;  /* 0x000000014800780c */ /* 0x000fe20003f45270 */
[----:B------:R-:W-:Y:S01]  /*4680*/  IMAD.HI.U32 R20, R167, R152, RZ ;  /* 0x00000098a7147227 */ /* 0x000fe200078e00ff */
[----:B------:R-:W-:Y:S02]  /*4690*/  SHF.R.U32.HI R21, RZ, R170, R21 ;  /* 0x000000aaff157219 */ /* 0x000fe40000011615 */
[----:B------:R-:W-:Y:S01]  /*46a0*/  ISETP.NE.AND P3, PT, R74, 0x1, PT ;  /* 0x000000014a00780c */ /* 0x000fe20003f65270 */
[----:B------:R-:W-:Y:S01]  /*46b0*/  IMAD.HI.U32 R24, R77, R152, RZ ;  /* 0x000000984d187227 */ /* 0x000fe200078e00ff */
[----:B------:R-:W-:Y:S02]  /*46c0*/  SHF.R.U32.HI R20, RZ, R153, R20 ;  /* 0x00000099ff147219 */ /* 0x000fe40000011614 */
[----:B------:R-:W-:Y:S01]  /*46d0*/  SEL R3, R172, R21, !P0 ;  /* 0x00000015ac037207 */ /* 0x000fe20004000000 */
[----:B------:R-:W-:Y:S01]  /*46e0*/  IMAD.HI.U32 R21, R75, R71, RZ ;  /* 0x000000474b157227 */ /* 0x000fe200078e00ff */
[----:B------:R-:W-:Y:S02]  /*46f0*/  SEL R7, R167, R20, !P3 ;  /* 0x00000014a7077207 */ /* 0x000fe40005800000 */
[----:B------:R-:W-:Y:S01]  /*4700*/  SHF.R.U32.HI R24, RZ, R153, R24 ;  /* 0x00000099ff187219 */ /* 0x000fe20000011618 */
[-C--:B------:R-:W-:Y:S04]  /*4710*/  IMAD.HI.U32 R20, R3, R68.reuse, RZ ;  /* 0x0000004403147227 */ /* 0x080fe800078e00ff */
[----:B------:R-:W-:Y:S01]  /*4720*/  IMAD.HI.U32 R22, R7, R68, RZ ;  /* 0x0000004407167227 */ /* 0x000fe200078e00ff */
[-C--:B------:R-:W-:Y:S02]  /*4730*/  @P2 SHF.R.U32.HI R3, RZ, R69.reuse, R20 ;  /* 0x00000045ff032219 */ /* 0x080fe40000011614 */
[----:B------:R-:W-:Y:S02]  /*4740*/  SHF.R.U32.HI R20, RZ, R170, R21 ;  /* 0x000000aaff147219 */ /* 0x000fe40000011615 */
[----:B------:R-:W-:Y:S01]  /*4750*/  @P2 SHF.R.U32.HI R7, RZ, R69, R22 ;  /* 0x00000045ff072219 */ /* 0x000fe20000011616 */
[C---:B------:R-:W-:Y:S01]  /*4760*/  IMAD R2, R72.reuse, R3, RZ ;  /* 0x0000000348027224 */ /* 0x040fe200078e02ff */
[----:B------:R-:W-:Y:S02]  /*4770*/  SEL R5, R75, R20, !P0 ;  /* 0x000000144b057207 */ /* 0x000fe40004000000 */
[----:B------:R-:W-:Y:S01]  /*4780*/  SEL R3, R77, R24, !P3 ;  /* 0x000000184d037207 */ /* 0x000fe20005800000 */
[----:B------:R-:W-:Y:S01]  /*4790*/  IMAD R4, R72, R7, RZ ;  /* 0x0000000748047224 */ /* 0x000fe200078e02ff */
[C---:B------:R-:W-:Y:S01]  /*47a0*/  ISETP.GE.AND P0, PT, R5.reuse, R2, PT ;  /* 0x000000020500720c */ /* 0x040fe20003f06270 */
[----:B------:R-:W-:Y:S03]  /*47b0*/  IMAD.HI.U32 R6, R5, R68, RZ ;  /* 0x0000004405067227 */ /* 0x000fe600078e00ff */
[----:B------:R-:W-:Y:S01]  /*47c0*/  ISETP.GE.OR P0, PT, R3, R4, P0 ;  /* 0x000000040300720c */ /* 0x000fe20000706670 */
[----:B------:R-:W-:Y:S01]  /*47d0*/  IMAD.MOV R4, RZ, RZ, -R3 ;  /* 0x000000ffff047224 */ /* 0x000fe200078e0a03 */
[-C--:B------:R-:W-:Y:S03]  /*47e0*/  SHF.R.U32.HI R6, RZ, R69.reuse, R6 ;  /* 0x00000045ff067219 */ /* 0x080fe60000011606 */
[----:B------:R-:W-:Y:S01]  /*47f0*/  IMAD R77, R74, R4, R77 ;  /* 0x000000044a4d7224 */ /* 0x000fe200078e024d */
[----:B------:R-:W-:Y:S05]  /*4800*/  SEL R15, R5, R6, !P2 ;  /* 0x00000006050f7207 */ /* 0x000fea0005000000 */
[----:B------:R-:W-:Y:S02]  /*4810*/  IMAD.MOV R6, RZ, RZ, -R15 ;  /* 0x000000ffff067224 */ /* 0x000fe400078e0a0f */
[C---:B------:R-:W-:Y:S04]  /*4820*/  @!P0 IMAD.HI.U32 R2, R3.reuse, R68, RZ ;  /* 0x0000004403028227 */ /* 0x040fe800078e00ff */
[----:B------:R-:W-:Y:S01]  /*4830*/  IMAD R6, R72, R6, R5 ;  /* 0x0000000648067224 */ /* 0x000fe200078e0205 */
[----:B------:R-:W-:Y:S04]  /*4840*/  @!P0 SHF.R.U32.HI R2, RZ, R69, R2 ;  /* 0x00000045ff028219 */ /* 0x000fe80000011602 */
[----:B------:R-:W-:Y:S02]  /*4850*/  @!P0 SEL R0, R3, R2, !P2 ;  /* 0x0000000203008207 */ /* 0x000fe40005000000 */
[----:B------:R-:W-:Y:S02]  /*4860*/  IADD3 R2, PT, PT, -R5, RZ, RZ ;  /* 0x000000ff05027210 */ /* 0x000fe40007ffe1ff */
[----:B------:R-:W-:Y:S01]  /*4870*/  @!P0 IADD3 R8, PT, PT, R15, -R0, RZ ;  /* 0x800000000f088210 */ /* 0x000fe20007ffe0ff */
[----:B------:R-:W-:Y:S02]  /*4880*/  @!P0 IMAD R0, R7, R6, R0 ;  /* 0x0000000607008224 */ /* 0x000fe400078e0200 */
[----:B------:R-:W-:Y:S02]  /*4890*/  IMAD R75, R70, R2, R75 ;  /* 0x00000002464b7224 */ /* 0x000fe400078e024b */
[----:B------:R-:W-:Y:S02]  /*48a0*/  @!P0 IMAD R5, R8, R72, R3 ;  /* 0x0000004808058224 */ /* 0x000fe400078e0203 */
[----:B------:R-:W-:Y:S04]  /*48b0*/  @!P0 IMAD.MOV.U32 R3, RZ, RZ, R0 ;  /* 0x000000ffff038224 */ /* 0x000fe800078e0000 */
[----:B------:R-:W-:Y:S02]  /*48c0*/  IMAD R77, R3, R74, R77 ;  /* 0x0000004a034d7224 */ /* 0x000fe400078e024d */
[----:B------:R-:W-:Y:S07]  /*48d0*/  IMAD R75, R5, R70, R75 ;  /* 0x00000046054b7224 */ /* 0x000fee00078e024b */
.L_x_76:
[----:B------:R-:W-:Y:S01]  /*48e0*/  @!P1 IMAD.HI.U32 R0, R77, R12, RZ ;  /* 0x0000000c4d009227 */ /* 0x000fe200078e00ff */
[----:B-1----:R-:W-:Y:S01]  /*48f0*/  @!P1 ISETP.NE.AND P0, PT, R10, 0x1, PT ;  /* 0x000000010a00980c */ /* 0x002fe20003f05270 */
[----:B------:R-:W-:Y:S01]  /*4900*/  ULOP3.LUT UP0, URZ, UR42, 0x1b0, URZ, 0xc0, !UPT ;  /* 0x000001b02aff7892 */ /* 0x000fe2000f80c0ff */
[----:B------:R-:W-:Y:S01]  /*4910*/  @!P1 ISETP.NE.AND P2, PT, R9, 0x1, PT ;  /* 0x000000010900980c */ /* 0x000fe20003f45270 */
[----:B------:R-:W-:Y:S01]  /*4920*/  @!P1 IMAD.HI.U32 R3, R75, R11, RZ ;  /* 0x0000000b4b039227 */ /* 0x000fe200078e00ff */
[----:B------:R-:W-:Y:S02]  /*4930*/  @!P1 SHF.R.U32.HI R0, RZ, R13, R0 ;  /* 0x0000000dff009219 */ /* 0x000fe40000011600 */
[----:B------:R-:W-:Y:S01]  /*4940*/  @P4 SHF.R.U32.HI R171, RZ, 0x10, R17 ;  /* 0x00000010ffab4819 */ /* 0x000fe20000011611 */
[----:B------:R-:W-:Y:S01]  /*4950*/  VIADD R181, R181, 0x1 ;  /* 0x00000001b5b57836 */ /* 0x000fe20000000000 */
[----:B------:R-:W-:Y:S02]  /*4960*/  @!P1 SHF.R.U32.HI R2, RZ, R14, R3 ;  /* 0x0000000eff029219 */ /* 0x000fe40000011603 */
[----:B------:R-:W-:Y:S02]  /*4970*/  @!P1 SEL R3, R77, R0, !P2 ;  /* 0x000000004d039207 */ /* 0x000fe40005000000 */
[----:B------:R-:W-:Y:S05]  /*4980*/  @!P1 SEL R2, R75, R2, !P0 ;  /* 0x000000024b029207 */ /* 0x000fea0004000000 */
[----:B------:R-:W-:Y:S02]  /*4990*/  @!P1 IMAD.IADD R0, R2, 0x1, -R3 ;  /* 0x0000000102009824 */ /* 0x000fe400078e0a03 */
[----:B------:R-:W-:Y:S02]  /*49a0*/  @!P1 IMAD.IADD R2, R3, 0x1, -R2 ;  /* 0x0000000103029824 */ /* 0x000fe400078e0a02 */
[----:B------:R-:W-:Y:S02]  /*49b0*/  @!P1 IMAD R77, R0, R9, R77 ;  /* 0x00000009004d9224 */ /* 0x000fe400078e024d */
[----:B------:R-:W-:Y:S01]  /*49c0*/  @!P1 IMAD R75, R2, R10, R75 ;  /* 0x0000000a024b9224 */ /* 0x000fe200078e024b */
[----:B------:R-:W-:Y:S06]  /*49d0*/  BRA.U !UP0, `(.L_x_77) ;  /* 0x0000000108407547 */ /* 0x000fec000b800000 */
[----:B------:R-:W1:Y:S01]  /*49e0*/  LDCU.64 UR8, c[0x4][0x80] ;  /* 0x01001000ff0877ac */ /* 0x000e620008000a00 */
[----:B------:R-:W-:Y:S01]  /*49f0*/  MOV R3, 0x0 ;  /* 0x0000000000037802 */ /* 0x000fe20000000f00 */
[----:B------:R-:W-:Y:S02]  /*4a00*/  HFMA2 R12, -RZ, RZ, 0, 5.9604644775390625e-08 ;  /* 0x00000001ff0c7431 */ /* 0x000fe400000001ff */
[----:B------:R-:W-:Y:S02]  /*4a10*/  IMAD.MOV.U32 R8, RZ, RZ, 0x70 ;  /* 0x00000070ff087424 */ /* 0x000fe400078e00ff */
[----:B------:R-:W-:Y:S01]  /*4a20*/  IMAD.MOV.U32 R13, RZ, RZ, RZ ;  /* 0x000000ffff0d7224 */ /* 0x000fe200078e00ff */
[----:B------:R-:W2:Y:S01]  /*4a30*/  LDCU.64 UR6, c[0x4][0x88] ;  /* 0x01001100ff0677ac */ /* 0x000ea20008000a00 */
[----:B------:R-:W3:Y:S01]  /*4a40*/  LDC.64 R2, c[0x4][R3] ;  /* 0x0100000003027b82 */ /* 0x000ee20000000a00 */
[----:B------:R-:W4:Y:S01]  /*4a50*/  LDCU.64 UR4, c[0x4][0x8] ;  /* 0x01000100ff0477ac */ /* 0x000f220008000a00 */
[----:B-1----:R-:W-:Y:S01]  /*4a60*/  MOV R5, UR9 ;  /* 0x0000000900057c02 */ /* 0x002fe20008000f00 */
[----:B------:R-:W-:Y:S01]  /*4a70*/  IMAD.U32 R4, RZ, RZ, UR8 ;  /* 0x00000008ff047e24 */ /* 0x000fe2000f8e00ff */
[----:B--2---:R-:W-:Y:S01]  /*4a80*/  MOV R7, UR7 ;  /* 0x0000000700077c02 */ /* 0x004fe20008000f00 */
[----:B------:R-:W-:Y:S01]  /*4a90*/  IMAD.U32 R6, RZ, RZ, UR6 ;  /* 0x00000006ff067e24 */ /* 0x000fe2000f8e00ff */
[----:B----4-:R-:W-:Y:S01]  /*4aa0*/  MOV R11, UR5 ;  /* 0x00000005000b7c02 */ /* 0x010fe20008000f00 */
[----:B------:R-:W-:Y:S02]  /*4ab0*/  IMAD.U32 R10, RZ, RZ, UR4 ;  /* 0x00000004ff0a7e24 */ /* 0x000fe4000f8e00ff */
[----:B------:R-:W-:Y:S07]  /*4ac0*/  LEPC R20, `(.L_x_77) ;  /* 0x000000001014794e */ /* 0x000fee0000000000 */
[----:B---3-5:R-:W-:Y:S05]  /*4ad0*/  CALL.ABS.NOINC R2 ;  /* 0x0000000002007343 */ /* 0x028fea0003c00000 */
.L_x_77:
[----:B------:R-:W-:Y:S01]  /*4ae0*/  LOP3.LUT P0, RZ, R179, 0x1b0, RZ, 0xc0, !PT ;  /* 0x000001b0b3ff7812 */ /* 0x000fe2000780c0ff */
[----:B------:R-:W-:Y:S11]  /*4af0*/  BSSY.RECONVERGENT B6, `(.L_x_78) ;  /* 0x0000013000067945 */ /* 0x000ff60003800200 */
[----:B------:R-:W-:Y:S01]  /*4b00*/  @!UPT UIADD3 URZ, UPT, UPT, URZ, URZ, URZ ;  /* 0x000000fffffff290 */ /* 0x000fe2000fffe0ff */
[----:B------:R-:W-:Y:S05]  /*4b10*/  @!P0 BRA `(.L_x_79) ;  /* 0x0000000000408947 */ /* 0x000fea0003800000 */
        /* <DEDUP_REMOVED lines=16> */
.L_x_79:
[----:B------:R-:W-:Y:S05]  /*4c20*/  BSYNC.RECONVERGENT B6 ;  /* 0x0000000000067941 */ /* 0x000fea0003800200 */
.L_x_78:
[----:B------:R-:W-:Y:S01]  /*4c30*/  ISETP.NE.U32.AND P3, PT, R150, RZ, PT ;  /* 0x000000ff9600720c */ /* 0x000fe20003f65070 */
[----:B------:R-:W-:Y:S01]  /*4c40*/  UISETP.NE.AND UP1, UPT, UR44, URZ, UPT ;  /* 0x000000ff2c00728c */ /* 0x000fe2000bf25270 */
[----:B------:R-:W-:Y:S02]  /*4c50*/  ISETP.NE.U32.AND P4, PT, R146, RZ, PT ;  /* 0x000000ff9200720c */ /* 0x000fe40003f85070 */
[----:B------:R-:W-:Y:S02]  /*4c60*/  ISETP.NE.AND.EX P3, PT, R151, RZ, PT, P3 ;  /* 0x000000ff9700720c */ /* 0x000fe40003f65330 */
[----:B------:R-:W-:Y:S02]  /*4c70*/  PLOP3.LUT P1, PT, PT, PT, PT, 0x8, 0x80 ;  /* 0x000000000080781c */ /* 0x000fe40003f2e170 */
[----:B------:R-:W-:Y:S02]  /*4c80*/  PLOP3.LUT P0, PT, PT, PT, UP1, 0x80, 0x8 ;  /* 0x000000000008781c */ /* 0x000fe40003f0f018 */
[----:B------:R-:W-:Y:S02]  /*4c90*/  ISETP.NE.AND.EX P4, PT, R147, RZ, PT, P4 ;  /* 0x000000ff9300720c */ /* 0x000fe40003f85340 */
[----:B------:R-:W1:Y:S09]  /*4ca0*/  @UP1 LDCU.64 UR4, c[0x0][0x888] ;  /* 0x00011100ff0417ac */ /* 0x000e720008000a00 */
[----:B------:R-:W-:Y:S01]  /*4cb0*/  @P0 PLOP3.LUT P1, PT, P3, PT, PT, 0x80, 0x8 ;  /* 0x000000000008081c */ /* 0x000fe20001f2f070 */
[----:B-1----:R-:W-:Y:S04]  /*4cc0*/  @UP1 UISETP.NE.U32.AND UP0, UPT, UR4, URZ, UPT ;  /* 0x000000ff0400128c */ /* 0x002fe8000bf05070 */
[----:B------:R-:W-:Y:S04]  /*4cd0*/  @UP1 UISETP.NE.AND.EX UP0, UPT, UR5, URZ, UPT, UP0 ;  /* 0x000000ff0500128c */ /* 0x000fe8000bf05300 */
[----:B------:R-:W-:Y:S01]  /*4ce0*/  @UP1 USEL UR4, URZ, 0xffffffff, UP0 ;  /* 0xffffffffff041887 */ /* 0x000fe20008000000 */
[----:B------:R-:W-:Y:S11]  /*4cf0*/  @!P3 BRA `(.L_x_80) ;  /* 0x00000000002cb947 */ /* 0x000ff60003800000 */
[----:B------:R-:W-:Y:S01]  /*4d00*/  ISETP.NE.U32.AND P2, PT, R148, RZ, PT ;  /* 0x000000ff9400720c */ /* 0x000fe20003f45070 */
[----:B------:R-:W-:Y:S03]  /*4d10*/  IMAD.MOV.U32 R164, RZ, RZ, 0x1 ;  /* 0x00000001ffa47424 */ /* 0x000fe600078e00ff */
[----:B------:R-:W-:Y:S11]  /*4d20*/  ISETP.NE.AND.EX P2, PT, R149, RZ, PT, P2 ;  /* 0x000000ff9500720c */ /* 0x000ff60003f45320 */
[----:B------:R-:W-:Y:S02]  /*4d30*/  @!UPT UIADD3 URZ, UPT, UPT, URZ, URZ, URZ ;  /* 0x000000fffffff290 */ /* 0x000fe4000fffe0ff */
[----:B------:R-:W1:Y:S01]  /*4d40*/  @P2 LDC.64 R2, c[0x0][0x888] ;  /* 0x00022200ff022b82 */ /* 0x000e620000000a00 */
[----:B------:R-:W-:Y:S04]  /*4d50*/  @P2 IMAD R0, R150, UR36, RZ ;  /* 0x0000002496002c24 */ /* 0x000fe8000f8e02ff */
[----:B-1----:R-:W-:Y:S04]  /*4d60*/  @P2 IMAD.WIDE R2, R0, 0x4, R2 ;  /* 0x0000000400022825 */ /* 0x002fe800078e0202 */
[----:B------:R-:W-:Y:S01]  /*4d70*/  HFMA2 R0, -RZ, RZ, 0, 5.9604644775390625e-08 ;  /* 0x00000001ff007431 */ /* 0x000fe200000001ff */
[----:B-----5:R1:W5:Y:S04]  /*4d80*/  @P2 LDG.E R81, desc[UR40][R2.64] ;  /* 0x0000002802512981 */ /* 0x020368000c1e1900 */
[----:B------:R-:W-:Y:S01]  /*4d90*/  @!P2 PRMT R164, R0, 0x7610, R164 ;  /* 0x0000761000a4a816 */ /* 0x000fe200000000a4 */
[----:B-1----:R-:W2:Y:S06]  /*4da0*/  @!P2 LDC R81, c[0x0][0x880] ;  /* 0x00022000ff51ab82 */ /* 0x002eac0000000800 */
.L_x_80:
[----:B------:R-:W-:Y:S05]  /*4db0*/  @!P4 BRA `(.L_x_81) ;  /* 0x000000000020c947 */ /* 0x000fea0003800000 */
[----:B------:R-:W-:Y:S04]  /*4dc0*/  ISETP.NE.U32.AND P2, PT, R144, RZ, PT ;  /* 0x000000ff9000720c */ /* 0x000fe80003f45070 */
[----:B------:R-:W-:Y:S11]  /*4dd0*/  ISETP.NE.AND.EX P2, PT, R145, RZ, PT, P2 ;  /* 0x000000ff9100720c */ /* 0x000ff60003f45320 */
[----:B------:R-:W-:Y:S02]  /*4de0*/  @!UPT UIADD3 URZ, UPT, UPT, URZ, URZ, URZ ;  /* 0x000000fffffff290 */ /* 0x000fe4000fffe0ff */
[----:B------:R-:W1:Y:S01]  /*4df0*/  @P2 LDC.64 R2, c[0x0][0x8a8] ;  /* 0x00022a00ff022b82 */ /* 0x000e620000000a00 */
[----:B------:R-:W-:Y:S04]  /*4e00*/  @P2 IMAD R0, R146, UR36, RZ ;  /* 0x0000002492002c24 */ /* 0x000fe8000f8e02ff */
[----:B-1----:R-:W-:Y:S05]  /*4e10*/  @P2 IMAD.WIDE R2, R0, 0x4, R2 ;  /* 0x0000000400022825 */ /* 0x002fea00078e0202 */
[----:B-----5:R1:W5:Y:S02]  /*4e20*/  @P2 LDG.E R78, desc[UR40][R2.64] ;  /* 0x00000028024e2981 */ /* 0x020364000c1e1900 */
[----:B-1----:R-:W3:Y:S02]  /*4e30*/  @!P2 LDC R78, c[0x0][0x8a0] ;  /* 0x00022800ff4eab82 */ /* 0x002ee40000000800 */
.L_x_81:
[----:B--2--5:R-:W-:Y:S01]  /*4e40*/  @P0 FSETP.NEU.AND P4, PT, R81, RZ, PT ;  /* 0x000000ff5100020b */ /* 0x024fe20003f8d000 */
[----:B------:R-:W-:Y:S01]  /*4e50*/  IMAD.U32 R0, RZ, RZ, UR4 ;  /* 0x00000004ff007e24 */ /* 0x000fe2000f8e00ff */
[----:B------:R-:W-:Y:S01]  /*4e60*/  @P0 LOP3.LUT P2, RZ, R164, 0xff, RZ, 0xc0, !PT ;  /* 0x000000ffa4ff0812 */ /* 0x000fe2000784c0ff */
[----:B------:R-:W-:Y:S01]  /*4e70*/  BSSY B1, `(.L_x_82) ;  /* 0x000003d000017945 */ /* 0x000fe20003800000 */
[----:B------:R-:W-:Y:S01]  /*4e80*/  @P0 SEL R3, RZ, 0xffffffff, P4 ;  /* 0xffffffffff030807 */ /* 0x000fe20002000000 */
[C---:B------:R-:W-:Y:S01]  /*4e90*/  IMAD R64, R76.reuse, 0x40, R79 ;  /* 0x000000404c407824 */ /* 0x040fe200078e024f */
[----:B------:R-:W-:Y:S02]  /*4ea0*/  LEA R156, R76, UR43, 0x3 ;  /* 0x0000002b4c9c7c11 */ /* 0x000fe4000f8e18ff */
[----:B------:R-:W-:Y:S02]  /*4eb0*/  CS2R R86, SRZ ;  /* 0x0000000000567805 */ /* 0x000fe4000001ff00 */
[----:B------:R-:W-:Y:S02]  /*4ec0*/  @P1 SEL R3, R0, R3, !P2 ;  /* 0x0000000300031207 */ /* 0x000fe40005000000 */
[----:B------:R-:W-:Y:S02]  /*4ed0*/  CS2R R84, SRZ ;  /* 0x0000000000547805 */ /* 0x000fe4000001ff00 */
[----:B------:R-:W-:Y:S02]  /*4ee0*/  SHF.L.U32 R5, R175, 0x1f, RZ ;  /* 0x0000001faf057819 */ /* 0x000fe400000006ff */
[----:B------:R-:W-:Y:S02]  /*4ef0*/  CS2R R90, SRZ ;  /* 0x00000000005a7805 */ /* 0x000fe4000001ff00 */
[----:B------:R-:W-:Y:S02]  /*4f00*/  @P0 LOP3.LUT R3, R3, 0x1, RZ, 0xc0, !PT ;  /* 0x0000000103030812 */ /* 0x000fe400078ec0ff */
[----:B------:R-:W-:Y:S02]  /*4f10*/  CS2R R88, SRZ ;  /* 0x0000000000587805 */ /* 0x000fe4000001ff00 */
[----:B------:R-:W-:Y:S02]  /*4f20*/  PLOP3.LUT P5, PT, PT, PT, PT, 0x8, 0x80 ;  /* 0x000000000080781c */ /* 0x000fe40003fae170 */
[----:B------:R-:W-:Y:S02]  /*4f30*/  CS2R R98, SRZ ;  /* 0x0000000000627805 */ /* 0x000fe4000001ff00 */
[----:B------:R-:W-:Y:S02]  /*4f40*/  ISETP.NE.U32.OR P1, PT, R3, 0x1, !P0 ;  /* 0x000000010300780c */ /* 0x000fe40004725470 */
[----:B------:R-:W-:Y:S02]  /*4f50*/  CS2R R96, SRZ ;  /* 0x0000000000607805 */ /* 0x000fe4000001ff00 */
[----:B------:R-:W-:Y:S02]  /*4f60*/  CS2R R94, SRZ ;  /* 0x00000000005e7805 */ /* 0x000fe4000001ff00 */
[----:B------:R-:W-:Y:S07]  /*4f70*/  CS2R R92, SRZ ;  /* 0x00000000005c7805 */ /* 0x000fee000001ff00 */
[----:B------:R-:W-:Y:S04]  /*4f80*/  @P1 SHF.L.U32 R2, R173, 0x1f, RZ ;  /* 0x0000001fad021819 */ /* 0x000fe800000006ff */
[----:B------:R-:W1:Y:S01]  /*4f90*/  @P1 SYNCS.PHASECHK.TRANS64.TRYWAIT P0, [UR43+0x20], R2 ;  /* 0x00002002ff0015a7 */ /* 0x000e62000800112b */
[----:B------:R2:W4:Y:S01]  /*4fa0*/  SYNCS.PHASECHK.TRANS64.TRYWAIT P4, [R156+URZ+0x60], R5 ;  /* 0x000060059c0075a7 */ /* 0x00052200080811ff */
[----:B-1----:R-:W-:Y:S01]  /*4fb0*/  @P1 PLOP3.LUT P5, PT, P0, PT, PT, 0x8, 0x80 ;  /* 0x000000000080181c */ /* 0x002fe200007ae170 */
[----:B------:R-:W-:Y:S01]  /*4fc0*/  @!UPT UIADD3 URZ, UPT, UPT, URZ, URZ, URZ ;  /* 0x000000fffffff290 */ /* 0x000fe2000fffe0ff */
[----:B--2-4-:R-:W-:Y:S11]  /*4fd0*/  @!P1 BRA `(.L_x_83) ;  /* 0x0000000000989947 */ /* 0x014ff60003800000 */
[----:B------:R-:W-:Y:S01]  /*4fe0*/  ISETP.NE.U32.AND P0, PT, RZ, UR38, PT ;  /* 0x00000026ff007c0c */ /* 0x000fe2000bf05070 */
[----:B------:R-:W-:Y:S01]  /*4ff0*/  BSSY B0, `(.L_x_84) ;  /* 0x0000016000007945 */ /* 0x000fe20003800000 */
[----:B------:R-:W-:Y:S02]  /*5000*/  FSETP.NEU.AND P2, PT, R81, RZ, PT ;  /* 0x000000ff5100720b */ /* 0x000fe40003f4d000 */
[----:B------:R-:W-:Y:S02]  /*5010*/  CS2R R94, SRZ ;  /* 0x00000000005e7805 */ /* 0x000fe4000001ff00 */
[----:B------:R-:W-:Y:S02]  /*5020*/  ISETP.NE.AND.EX P0, PT, RZ, UR39, PT, P0 ;  /* 0x00000027ff007c0c */ /* 0x000fe4000bf05300 */
[----:B------:R-:W-:Y:S02]  /*5030*/  CS2R R92, SRZ ;  /* 0x00000000005c7805 */ /* 0x000fe4000001ff00 */
[----:B------:R-:W-:Y:S02]  /*5040*/  LOP3.LUT P1, RZ, R164, 0xff, RZ, 0xc0, !PT ;  /* 0x000000ffa4ff7812 */ /* 0x000fe4000782c0ff */
[----:B------:R-:W-:Y:S02]  /*5050*/  CS2R R98, SRZ ;  /* 0x0000000000627805 */ /* 0x000fe4000001ff00 */
[----:B------:R-:W-:Y:S02]  /*5060*/  SEL R0, RZ, 0xffffffff, P2 ;  /* 0xffffffffff007807 */ /* 0x000fe40001000000 */
[----:B------:R-:W-:Y:S02]  /*5070*/  CS2R R96, SRZ ;  /* 0x0000000000607805 */ /* 0x000fe4000001ff00 */
[----:B------:R-:W-:Y:S02]  /*5080*/  SEL R3, RZ, 0xffffffff, P0 ;  /* 0xffffffffff037807 */ /* 0x000fe40000000000 */
[----:B------:R-:W-:Y:S02]  /*5090*/  CS2R R90, SRZ ;  /* 0x00000000005a7805 */ /* 0x000fe4000001ff00 */
[----:B------:R-:W-:Y:S02]  /*50a0*/  CS2R R88, SRZ ;  /* 0x0000000000587805 */ /* 0x000fe4000001ff00 */
[----:B------:R-:W-:Y:S02]  /*50b0*/  CS2R R86, SRZ ;  /* 0x0000000000567805 */ /* 0x000fe4000001ff00 */
[----:B------:R-:W-:Y:S02]  /*50c0*/  @P3 SEL R0, R3, R0, !P1 ;  /* 0x0000000003003207 */ /* 0x000fe40004800000 */
[----:B------:R-:W-:Y:S02]  /*50d0*/  CS2R R84, SRZ ;  /* 0x0000000000547805 */ /* 0x000fe4000001ff00 */
[----:B------:R-:W-:Y:S04]  /*50e0*/  LOP3.LUT R0, R0, 0x1, RZ, 0xc0, !PT ;  /* 0x0000000100007812 */ /* 0x000fe800078ec0ff */
[----:B------:R-:W-:Y:S01]  /*50f0*/  ISETP.NE.U32.AND P0, PT, R0, 0x1, PT ;  /* 0x000000010000780c */ /* 0x000fe20003f05070 */
[----:B------:R-:W-:Y:S01]  /*5100*/  @!UPT UIADD3 URZ, UPT, UPT, URZ, URZ, URZ ;  /* 0x000000fffffff290 */ /* 0x000fe2000fffe0ff */
[----:B------:R-:W-:Y:S11]  /*5110*/  @!P5 BRA `(.L_x_85) ;  /* 0x00000000000cd947 */ /* 0x000ff60003800000 */
[----:B------:R-:W-:Y:S04]  /*5120*/  SHF.L.U32 R3, R173, 0x1f, RZ ;  /* 0x0000001fad037819 */ /* 0x000fe800000006ff */
[----:B------:R-:W1:Y:S02]  /*5130*/  SYNCS.PHASECHK.TRANS64.TRYWAIT P1, [UR43+0x20], R3 ;  /* 0x00002003ff0075a7 */ /* 0x000e64000802112b */
[----:B-1----:R-:W-:Y:S05]  /*5140*/  @!P1 BRA `(.L_x_86) ;  /* 0x0000001c00309947 */ /* 0x002fea0003800000 */
.L_x_85:
[----:B------:R-:W-:Y:S05]  /*5150*/  BSYNC B0 ;  /* 0x0000000000007941 */ /* 0x000fea0003800000 */
.L_x_84:
[----:B------:R2:W4:Y:S01]  /*5160*/  @P0 LDS.128 R92, [R168+UR43+0x200] ;  /* 0x0002002ba85c0984 */ /* 0x0005220008000c00 */
[----:B------:R-:W-:Y:S01]  /*5170*/  UIADD3 UR4, UPT, UPT, UR43, 0x28, URZ ;  /* 0x000000282b047890 */ /* 0x000fe2000fffe0ff */
[----:B------:R-:W-:Y:S02]  /*5180*/  LOP3.LUT R173, R173, 0x1, RZ, 0x3c, !PT ;  /* 0x00000001adad7812 */ /* 0x000fe400078e3cff */
[----:B------:R2:W1:Y:S01]  /*5190*/  @P0 LDS.128 R96, [R178+0x10] ;  /* 0x00001000b2600984 */ /* 0x0004620000000c00 */
[----:B------:R-:W-:Y:S03]  /*51a0*/  UPRMT UR4, UR37, 0x654, UR4 ;  /* 0x0000065425047896 */ /* 0x000fe60008000004 */
[----:B------:R2:W1:Y:S04]  /*51b0*/  @P0 LDS.128 R88, [R177+0x20] ;  /* 0x00002000b1580984 */ /* 0x0004680000000c00 */
[----:B------:R2:W1:Y:S01]  /*51c0*/  @P0 LDS.128 R84, [R176+0x30] ;  /* 0x00003000b0540984 */ /* 0x0004620000000c00 */
[----:B------:R-:W-:Y:S01]  /*51d0*/  @!PT LDS RZ, [RZ] ;  /* 0x00000000fffff984 */ /* 0x000fe20000000800 */
[----:B------:R-:W-:Y:S01]  /*51e0*/  @!PT LDS RZ, [RZ] ;  /* 0x00000000fffff984 */ /* 0x000fe20000000800 */
[----:B------:R-:W-:Y:S01]  /*51f0*/  @!PT LDS RZ, [RZ] ;  /* 0x00000000fffff984 */ /* 0x000fe20000000800 */
[----:B------:R-:W-:Y:S01]  /*5200*/  @!PT LDS RZ, [RZ] ;  /* 0x00000000fffff984 */ /* 0x000fe20000000800 */
[----:B------:R5:W-:Y:S06]  /*5210*/  MEMBAR.ALL.CTA ;  /* 0x0000000000007992 */ /* 0x000bec0000008000 */
[----:B-----5:R-:W5:Y:S02]  /*5220*/  FENCE.VIEW.ASYNC.S ;  /* 0x00000000000073c6 */ /* 0x020f640000000000 */
[----:B-----5:R-:W-:Y:S01]  /*5230*/  SYNCS.ARRIVE.TRANS64.RED.A1T0 RZ, [UR4], RZ ;  /* 0x000000ffffff79a7 */ /* 0x020fe20008100404 */
.L_x_83:
[----:B------:R-:W-:Y:S05]  /*5240*/  BSYNC B1 ;  /* 0x0000000000017941 */ /* 0x000fea0003800000 */
.L_x_82:
[----:B-1----:R-:W-:Y:S04]  /*5250*/  SHF.R.U32.HI R0, RZ, 0x15, R64 ;  /* 0x00000015ff007819 */ /* 0x002fe80000011640 */
[----:B------:R-:W-:Y:S01]  /*5260*/  LOP3.LUT P0, RZ, R0, 0x3, R169, 0x48, !PT ;  /* 0x0000000300ff7812 */ /* 0x000fe200078048a9 */
[----:B------:R-:W-:Y:S01]  /*5270*/  @!UPT UIADD3 URZ, UPT, UPT, URZ, URZ, URZ ;  /* 0x000000fffffff290 */ /* 0x000fe2000fffe0ff */
[----:B------:R-:W-:Y:S11]  /*5280*/  @P4 BRA `(.L_x_87) ;  /* 0x0000000000084947 */ /* 0x000ff60003800000 */
[----:B------:R-:W1:Y:S02]  /*5290*/  SYNCS.PHASECHK.TRANS64.TRYWAIT P1, [R156+URZ+0x60], R5 ;  /* 0x000060059c0075a7 */ /* 0x000e6400080211ff */
[----:B-1----:R-:W-:Y:S05]  /*52a0*/  @!P1 BRA `(.L_x_88) ;  /* 0x0000001800f09947 */ /* 0x002fea0003800000 */
.L_x_87:
[----:B------:R-:W-:Y:S05]  /*52b0*/  @!P0 BRA `(.L_x_89) ;  /* 0x0000000000408947 */ /* 0x000fea0003800000 */
[----:B------:R-:W1:Y:S01]  /*52c0*/  LDCU.64 UR8, c[0x4][0x70] ;  /* 0x01000e00ff0877ac */ /* 0x000e620008000a00 */
[----:B------:R-:W-:Y:S01]  /*52d0*/  MOV R3, 0x0 ;  /* 0x0000000000037802 */ /* 0x000fe20000000f00 */
[----:B------:R-:W-:Y:S02]  /*52e0*/  HFMA2 R12, -RZ, RZ, 0, 5.9604644775390625e-08 ;  /* 0x00000001ff0c7431 */ /* 0x000fe400000001ff */
[----:B------:R-:W-:Y:S02]  /*52f0*/  IMAD.MOV.U32 R8, RZ, RZ, 0x192 ;  /* 0x00000192ff087424 */ /* 0x000fe400078e00ff */
[----:B------:R-:W-:Y:S01]  /*5300*/  IMAD.MOV.U32 R13, RZ, RZ, RZ ;  /* 0x000000ffff0d7224 */ /* 0x000fe200078e00ff */
[----:B------:R-:W5:Y:S01]  /*5310*/  LDCU.64 UR6, c[0x4][0x78] ;  /* 0x01000f00ff0677ac */ /* 0x000f620008000a00 */
[----:B------:R-:W2:Y:S01]  /*5320*/  LDC.64 R2, c[0x4][R3] ;  /* 0x0100000003027b82 */ /* 0x000ea20000000a00 */
[----:B------:R-:W3:Y:S01]  /*5330*/  LDCU.64 UR4, c[0x4][0x10] ;  /* 0x01000200ff0477ac */ /* 0x000ee20008000a00 */
[----:B-1----:R-:W-:Y:S01]  /*5340*/  MOV R5, UR9 ;  /* 0x0000000900057c02 */ /* 0x002fe20008000f00 */
[----:B------:R-:W-:Y:S01]  /*5350*/  IMAD.U32 R4, RZ, RZ, UR8 ;  /* 0x00000008ff047e24 */ /* 0x000fe2000f8e00ff */
[----:B-----5:R-:W-:Y:S01]  /*5360*/  MOV R7, UR7 ;  /* 0x0000000700077c02 */ /* 0x020fe20008000f00 */
[----:B------:R-:W-:Y:S01]  /*5370*/  IMAD.U32 R6, RZ, RZ, UR6 ;  /* 0x00000006ff067e24 */ /* 0x000fe2000f8e00ff */
[----:B---3--:R-:W-:Y:S01]  /*5380*/  MOV R11, UR5 ;  /* 0x00000005000b7c02 */ /* 0x008fe20008000f00 */
[----:B------:R-:W-:Y:S02]  /*5390*/  IMAD.U32 R10, RZ, RZ, UR4 ;  /* 0x00000004ff0a7e24 */ /* 0x000fe4000f8e00ff */
[----:B------:R-:W-:Y:S07]  /*53a0*/  LEPC R20, `(.L_x_89) ;  /* 0x000000001014794e */ /* 0x000fee0000000000 */
[----:B--2-4-:R-:W-:Y:S05]  /*53b0*/  CALL.ABS.NOINC R2 ;  /* 0x0000000002007343 */ /* 0x014fea0003c00000 */
.L_x_89:
[----:B------:R-:W-:Y:S01]  /*53c0*/  LOP3.LUT P0, RZ, R166, 0x60, RZ, 0xc0, !PT ;  /* 0x00000060a6ff7812 */ /* 0x000fe2000780c0ff */
[----:B------:R-:W-:Y:S05]  /*53d0*/  WARPSYNC.ALL ;  /* 0x0000000000007948 */ /* 0x000fea0003800000 */
[----:B------:R-:W-:Y:S01]  /*53e0*/  R2UR UR4, R64 ;  /* 0x00000000400472ca */ /* 0x000fe200000e0000 */
[----:B------:R-:W-:Y:S01]  /*53f0*/  BSSY.RECONVERGENT B0, `(.L_x_90) ;  /* 0x0000121000007945 */ /* 0x000fe20003800200 */
[-C--:B----4-:R-:W-:Y:S02]  /*5400*/  F2FP.F16.E5M2.UNPACK_B R82, R92.reuse ;  /* 0x0000005cff52723e */ /* 0x090fe400020004ff */
[----:B------:R-:W-:Y:S02]  /*5410*/  F2FP.F16.E5M2.UNPACK_B R109, R92.H1 ;  /* 0x0000005cff6d723e */ /* 0x000fe400030004ff */
[-C--:B------:R-:W-:Y:S01]  /*5420*/  F2FP.F16.E5M2.UNPACK_B R107, R93.reuse ;  /* 0x0000005dff6b723e */ /* 0x080fe200020004ff */
[--C-:B------:R-:W-:Y:S01]  /*5430*/  HADD2.F32 R80, -RZ, R82.reuse.H0_H0 ;  /* 0x20000052ff507230 */ /* 0x100fe20000004100 */
[----:B------:R-:W-:Y:S01]  /*5440*/  F2FP.F16.E5M2.UNPACK_B R105, R93.H1 ;  /* 0x0000005dff69723e */ /* 0x000fe200030004ff */
[----:B------:R-:W-:Y:S01]  /*5450*/  HADD2.F32 R82, -RZ, R82.H1_H1 ;  /* 0x30000052ff527230 */ /* 0x000fe20000004100 */
[-C--:B------:R-:W-:Y:S01]  /*5460*/  F2FP.F16.E5M2.UNPACK_B R130, R84.reuse ;  /* 0x00000054ff82723e */ /* 0x080fe200020004ff */
[--C-:B------:R-:W-:Y:S01]  /*5470*/  HADD2.F32 R83, -RZ, R109.reuse.H0_H0 ;  /* 0x2000006dff537230 */ /* 0x100fe20000004100 */
[----:B------:R-:W-:Y:S01]  /*5480*/  F2FP.F16.E5M2.UNPACK_B R132, R84.H1 ;  /* 0x00000054ff84723e */ /* 0x000fe200030004ff */
[----:B------:R-:W3:Y:S01]  /*5490*/  LDTM.x64 R4, tmem[UR4] ;  /* 0x00000004000479ee */ /* 0x000ee20008340000 */
[----:B------:R-:W-:Y:S01]  /*54a0*/  NOP ;  /* 0x0000000000007918 */ /* 0x000fe20000000000 */
[----:B------:R-:W-:Y:S01]  /*54b0*/  R2UR UR5, R156 ;  /* 0x000000009c0572ca */ /* 0x000fe200000e0000 */
[--C-:B------:R-:W-:Y:S01]  /*54c0*/  HADD2.F32 R129, -RZ, R130.reuse.H0_H0 ;  /* 0x20000082ff817230 */ /* 0x100fe20000004100 */
[----:B------:R-:W-:Y:S01]  /*54d0*/  F2FP.F16.E5M2.UNPACK_B R93, R94 ;  /* 0x0000005eff5d723e */ /* 0x000fe200020004ff */
[----:B------:R-:W-:Y:S01]  /*54e0*/  HADD2.F32 R130, -RZ, R130.H1_H1 ;  /* 0x30000082ff827230 */ /* 0x000fe20000004100 */
[-C--:B------:R-:W-:Y:S01]  /*54f0*/  F2FP.F16.E5M2.UNPACK_B R134, R85.reuse ;  /* 0x00000055ff86723e */ /* 0x080fe200020004ff */
[----:B------:R-:W-:Y:S01]  /*5500*/  HADD2.F32 R84, -RZ, R109.H1_H1 ;  /* 0x3000006dff547230 */ /* 0x000fe20000004100 */
[----:B------:R-:W-:Y:S01]  /*5510*/  F2FP.F16.E5M2.UNPACK_B R136, R85.H1 ;  /* 0x00000055ff88723e */ /* 0x000fe200030004ff */
[--C-:B------:R-:W-:Y:S01]  /*5520*/  HADD2.F32 R85, -RZ, R107.reuse.H0_H0 ;  /* 0x2000006bff557230 */ /* 0x100fe20000004100 */
[-C--:B------:R-:W-:Y:S01]  /*5530*/  F2FP.F16.E5M2.UNPACK_B R138, R86.reuse ;  /* 0x00000056ff8a723e */ /* 0x080fe200020004ff */
[--C-:B------:R-:W-:Y:S01]  /*5540*/  HADD2.F32 R133, -RZ, R134.reuse.H0_H0 ;  /* 0x20000086ff857230 */ /* 0x100fe20000004100 */
[----:B------:R-:W-:Y:S01]  /*5550*/  F2FP.F16.E5M2.UNPACK_B R140, R86.H1 ;  /* 0x00000056ff8c723e */ /* 0x000fe200030004ff */
[----:B------:R-:W-:Y:S01]  /*5560*/  HADD2.F32 R86, -RZ, R107.H1_H1 ;  /* 0x3000006bff567230 */ /* 0x000fe20000004100 */
[----:B------:R-:W-:Y:S01]  /*5570*/  F2FP.F16.E5M2.UNPACK_B R142, R87 ;  /* 0x00000057ff8e723e */ /* 0x000fe200020004ff */
[----:B------:R-:W-:Y:S01]  /*5580*/  UIADD3 UR5, UPT, UPT, UR5, 0x80, URZ ;  /* 0x0000008005057890 */ /* 0x000fe2000fffe0ff */
[----:B------:R-:W-:Y:S01]  /*5590*/  HADD2.F32 R134, -RZ, R134.H1_H1 ;  /* 0x30000086ff867230 */ /* 0x000fe20000004100 */
[----:B------:R-:W-:Y:S01]  /*55a0*/  F2FP.F16.E5M2.UNPACK_B R114, R88 ;  /* 0x00000058ff72723e */ /* 0x000fe200020004ff */
[--C-:B------:R-:W-:Y:S01]  /*55b0*/  HADD2.F32 R137, -RZ, R138.reuse.H0_H0 ;  /* 0x2000008aff897230 */ /* 0x100fe20000004100 */
[----:B------:R-:W-:Y:S01]  /*55c0*/  UPRMT UR5, UR37, 0x654, UR5 ;  /* 0x0000065425057896 */ /* 0x000fe20008000005 */
[----:B------:R-:W-:Y:S01]  /*55d0*/  HADD2.F32 R138, -RZ, R138.H1_H1 ;  /* 0x3000008aff8a7230 */ /* 0x000fe20000004100 */
[-C--:B------:R-:W-:Y:S01]  /*55e0*/  F2FP.F16.E5M2.UNPACK_B R118, R89.reuse ;  /* 0x00000059ff76723e */ /* 0x080fe200020004ff */
[--C-:B------:R-:W-:Y:S01]  /*55f0*/  HADD2.F32 R113, -RZ, R114.reuse.H0_H0 ;  /* 0x20000072ff717230 */ /* 0x100fe20000004100 */
[----:B------:R-:W-:Y:S01]  /*5600*/  F2FP.F16.E5M2.UNPACK_B R120, R89.H1 ;  /* 0x00000059ff78723e */ /* 0x000fe200030004ff */
[C---:B---3--:R-:W-:Y:S01]  /*5610*/  FMUL R4, R78.reuse, R4 ;  /* 0x000000044e047220 */ /* 0x048fe20000400000 */
[C---:B------:R-:W-:Y:S01]  /*5620*/  FMUL R5, R78.reuse, R5 ;  /* 0x000000054e057220 */ /* 0x040fe20000400000 */
[C---:B------:R-:W-:Y:S01]  /*5630*/  FMUL R8, R78.reuse, R8 ;  /* 0x000000084e087220 */ /* 0x040fe20000400000 */
[C---:B------:R-:W-:Y:S01]  /*5640*/  FMUL R9, R78.reuse, R9 ;  /* 0x000000094e097220 */ /* 0x040fe20000400000 */
[----:B------:R-:W-:Y:S01]  /*5650*/  SYNCS.ARRIVE.TRANS64.RED.A1T0 RZ, [UR5], RZ ;  /* 0x000000ffffff79a7 */ /* 0x000fe20008100405 */
[C---:B------:R-:W-:Y:S01]  /*5660*/  FFMA R4, R81.reuse, R80, R4 ;  /* 0x0000005051047223 */ /* 0x040fe20000000004 */
[C---:B------:R-:W-:Y:S01]  /*5670*/  FFMA R5, R81.reuse, R82, R5 ;  /* 0x0000005251057223 */ /* 0x040fe20000000005 */
[----:B------:R-:W-:Y:S02]  /*5680*/  HADD2.F32 R89, -RZ, R93.H0_H0 ;  /* 0x2000005dff597230 */ /* 0x000fe40000004100 */
[C---:B------:R-:W-:Y:S01]  /*5690*/  FMUL R12, R78.reuse, R12 ;  /* 0x0000000c4e0c7220 */ /* 0x040fe20000400000 */
        /* <DEDUP_REMOVED lines=11> */
[----:B------:R-:W-:Y:S02]  /*5750*/  HADD2.F32 R114, -RZ, R114.H1_H1 ;  /* 0x30000072ff727230 */ /* 0x000fe40000004100 */
[C---:B------:R-:W-:Y:S01]  /*5760*/  FMUL R32, R78.reuse, R36 ;  /* 0x000000244e207220 */ /* 0x040fe20000400000 */
[C---:B------:R-:W-:Y:S01]  /*5770*/  FMUL R33, R78.reuse, R37 ;  /* 0x000000254e217220 */ /* 0x040fe20000400000 */
[--C-:B------:R-:W-:Y:S02]  /*5780*/  HADD2.F32 R117, -RZ, R118.reuse.H0_H0 ;  /* 0x20000076ff757230 */ /* 0x100fe40000004100 */
[C---:B------:R-:W-:Y:S01]  /*5790*/  FMUL R36, R78.reuse, R40 ;  /* 0x000000284e247220 */ /* 0x040fe20000400000 */
[----:B------:R-:W-:Y:S02]  /*57a0*/  HADD2.F32 R118, -RZ, R118.H1_H1 ;  /* 0x30000076ff767230 */ /* 0x000fe40000004100 */
        /* <DEDUP_REMOVED lines=8> */
[----:B------:R-:W-:Y:S01]  /*5830*/  F2FP.F16.E5M2.UNPACK_B R92, R94.H1 ;  /* 0x0000005eff5c723e */ /* 0x000fe200030004ff */
[C---:B------:R-:W-:Y:S01]  /*5840*/  FMUL R53, R78.reuse, R57 ;  /* 0x000000394e357220 */ /* 0x040fe20000400000 */
[C---:B------:R-:W-:Y:S01]  /*5850*/  FMUL R56, R78.reuse, R60 ;  /* 0x0000003c4e387220 */ /* 0x040fe20000400000 */
[----:B------:R-:W-:Y:S01]  /*5860*/  F2FP.F16.E5M2.UNPACK_B R141, R87.H1 ;  /* 0x00000057ff8d723e */ /* 0x000fe200030004ff */
[C---:B------:R-:W-:Y:S01]  /*5870*/  FMUL R57, R78.reuse, R61 ;  /* 0x0000003d4e397220 */ /* 0x040fe20000400000 */
[----:B------:R-:W-:Y:S02]  /*5880*/  HADD2.F32 R80, -RZ, R142.H1_H1 ;  /* 0x3000008eff507230 */ /* 0x000fe40000004100 */
[C---:B------:R-:W-:Y:S01]  /*5890*/  FMUL R60, R78.reuse, R64 ;  /* 0x000000404e3c7220 */ /* 0x040fe20000400000 */
[----:B------:R-:W-:Y:S01]  /*58a0*/  F2FP.F16.E5M2.UNPACK_B R116, R88.H1 ;  /* 0x00000058ff74723e */ /* 0x000fe200030004ff */
[C---:B------:R-:W-:Y:S01]  /*58b0*/  FMUL R61, R78.reuse, R65 ;  /* 0x000000414e3d7220 */ /* 0x040fe20000400000 */
[C---:B------:R-:W-:Y:S01]  /*58c0*/  FMUL R6, R78.reuse, R6 ;  /* 0x000000064e067220 */ /* 0x040fe20000400000 */
[----:B------:R-:W-:Y:S01]  /*58d0*/  F2FP.F16.E5M2.UNPACK_B R94, R95 ;  /* 0x0000005fff5e723e */ /* 0x000fe200020004ff */
[C---:B------:R-:W-:Y:S01]  /*58e0*/  FMUL R7, R78.reuse, R7 ;  /* 0x000000074e077220 */ /* 0x040fe20000400000 */
[--C-:B------:R-:W-:Y:S02]  /*58f0*/  HADD2.F32 R87, -RZ, R105.reuse.H0_H0 ;  /* 0x20000069ff577230 */ /* 0x100fe40000004100 */
[C---:B------:R-:W-:Y:S01]  /*5900*/  FFMA R6, R81.reuse, R83, R6 ;  /* 0x0000005351067223 */ /* 0x040fe20000000006 */
[----:B------:R-:W-:Y:S01]  /*5910*/  F2FP.F16.E5M2.UNPACK_B R122, R90 ;  /* 0x0000005aff7a723e */ /* 0x000fe200020004ff */
[C---:B------:R-:W-:Y:S01]  /*5920*/  FFMA R7, R81.reuse, R84, R7 ;  /* 0x0000005451077223 */ /* 0x040fe20000000007 */
[C---:B------:R-:W-:Y:S01]  /*5930*/  FFMA R8, R81.reuse, R85, R8 ;  /* 0x0000005551087223 */ /* 0x040fe20000000008 */
[----:B------:R-:W-:Y:S01]  /*5940*/  F2FP.F16.E5M2.UNPACK_B R124, R90.H1 ;  /* 0x0000005aff7c723e */ /* 0x000fe200030004ff */
[----:B------:R-:W-:Y:S02]  /*5950*/  HADD2.F32 R88, -RZ, R105.H1_H1 ;  /* 0x30000069ff587230 */ /* 0x000fe40000004100 */
[----:B------:R-:W-:Y:S01]  /*5960*/  FFMA R9, R81, R86, R9 ;  /* 0x0000005651097223 */ /* 0x000fe20000000009 */
[----:B------:R-:W-:Y:S01]  /*5970*/  F2FP.SATFINITE.E5M2.F32.PACK_AB_MERGE_C R156, R7, R6, RZ ;  /* 0x00000006079c723e */ /* 0x000fe200048060ff */
[----:B------:R-:W-:Y:S02]  /*5980*/  HADD2.F32 R90, -RZ, R93.H1_H1 ;  /* 0x3000005dff5a7230 */ /* 0x000fe40000004100 */
[C---:B------:R-:W-:Y:S01]  /*5990*/  FMUL R10, R78.reuse, R10 ;  /* 0x0000000a4e0a7220 */ /* 0x040fe20000400000 */
[--C-:B------:R-:W-:Y:S01]  /*59a0*/  HADD2.F32 R93, -RZ, R94.reuse.H0_H0 ;  /* 0x2000005eff5d7230 */ /* 0x100fe20000004100 */
[----:B------:R-:W-:Y:S01]  /*59b0*/  F2FP.SATFINITE.E5M2.F32.PACK_AB_MERGE_C R156, R5, R4, R156 ;  /* 0x00000004059c723e */ /* 0x000fe2000480609c */
[----:B------:R-:W-:Y:S02]  /*59c0*/  HADD2.F32 R94, -RZ, R94.H1_H1 ;  /* 0x3000005eff5e7230 */ /* 0x000fe40000004100 */
[C---:B------:R-:W-:Y:S01]  /*59d0*/  FFMA R10, R81.reuse, R87, R10 ;  /* 0x00000057510a7223 */ /* 0x040fe2000000000a */
[--C-:B------:R-:W-:Y:S02]  /*59e0*/  HADD2.F32 R121, -RZ, R122.reuse.H0_H0 ;  /* 0x2000007aff797230 */ /* 0x100fe40000004100 */
[C---:B------:R-:W-:Y:S01]  /*59f0*/  FMUL R11, R78.reuse, R11 ;  /* 0x0000000b4e0b7220 */ /* 0x040fe20000400000 */
[----:B------:R-:W-:Y:S01]  /*5a00*/  F2FP.F16.E5M2.UNPACK_B R126, R91 ;  /* 0x0000005bff7e723e */ /* 0x000fe200020004ff */
[----:B------:R-:W-:Y:S01]  /*5a10*/  HADD2.F32 R122, -RZ, R122.H1_H1 ;  /* 0x3000007aff7a7230 */ /* 0x000fe20000004100 */
[----:B------:R-:W-:Y:S01]  /*5a20*/  F2FP.F16.E5M2.UNPACK_B R103, R95.H1 ;  /* 0x0000005fff67723e */ /* 0x000fe200030004ff */
[C---:B------:R-:W-:Y:S01]  /*5a30*/  FFMA R11, R81.reuse, R88, R11 ;  /* 0x00000058510b7223 */ /* 0x040fe2000000000b */
[----:B------:R-:W-:Y:S01]  /*5a40*/  F2FP.F16.E5M2.UNPACK_B R128, R91.H1 ;  /* 0x0000005bff80723e */ /* 0x000fe200030004ff */
[----:B------:R-:W-:Y:S02]  /*5a50*/  HADD2.F32 R91, -RZ, R92.H0_H0 ;  /* 0x2000005cff5b7230 */ /* 0x000fe40000004100 */
[C---:B------:R-:W-:Y:S01]  /*5a60*/  FFMA R12, R81.reuse, R89, R12 ;  /* 0x00000059510c7223 */ /* 0x040fe2000000000c */
[----:B------:R-:W-:Y:S01]  /*5a70*/  FFMA R13, R81, R90, R13 ;  /* 0x0000005a510d7223 */ /* 0x000fe2000000000d */
[----:B------:R-:W-:Y:S01]  /*5a80*/  F2FP.SATFINITE.E5M2.F32.PACK_AB_MERGE_C R157, R11, R10, RZ ;  /* 0x0000000a0b9d723e */ /* 0x000fe200048060ff */
[--C-:B------:R-:W-:Y:S01]  /*5a90*/  HADD2.F32 R125, -RZ, R126.reuse.H0_H0 ;  /* 0x2000007eff7d7230 */ /* 0x100fe20000004100 */
[----:B------:R-:W-:Y:S01]  /*5aa0*/  F2FP.F16.E5M2.UNPACK_B R101, R96 ;  /* 0x00000060ff65723e */ /* 0x000fe200020004ff */
[----:B------:R-:W-:Y:S01]  /*5ab0*/  HADD2.F32 R126, -RZ, R126.H1_H1 ;  /* 0x3000007eff7e7230 */ /* 0x000fe20000004100 */
[----:B------:R-:W-:Y:S01]  /*5ac0*/  F2FP.SATFINITE.E5M2.F32.PACK_AB_MERGE_C R157, R9, R8, R157 ;  /* 0x00000008099d723e */ /* 0x000fe2000480609d */
[----:B------:R-:W-:Y:S02]  /*5ad0*/  HADD2.F32 R83, -RZ, R142.H0_H0 ;  /* 0x2000008eff537230 */ /* 0x000fe40000004100 */
[C---:B------:R-:W-:Y:S01]  /*5ae0*/  FMUL R14, R78.reuse, R14 ;  /* 0x0000000e4e0e7220 */ /* 0x040fe20000400000 */
[----:B------:R-:W-:Y:S02]  /*5af0*/  HADD2.F32 R92, -RZ, R92.H1_H1 ;  /* 0x3000005cff5c7230 */ /* 0x000fe40000004100 */
[C---:B------:R-:W-:Y:S01]  /*5b00*/  FMUL R15, R78.reuse, R15 ;  /* 0x0000000f4e0f7220 */ /* 0x040fe20000400000 */
[----:B------:R-:W-:Y:S01]  /*5b10*/  F2FP.F16.E5M2.UNPACK_B R100, R96.H1 ;  /* 0x00000060ff64723e */ /* 0x000fe200030004ff */
[--C-:B------:R-:W-:Y:S02]  /*5b20*/  HADD2.F32 R95, -RZ, R103.reuse.H0_H0 ;  /* 0x20000067ff5f7230 */ /* 0x100fe40000004100 */
[C---:B------:R-:W-:Y:S01]  /*5b30*/  FFMA R14, R81.reuse, R91, R14 ;  /* 0x0000005b510e7223 */ /* 0x040fe2000000000e */
[C---:B------:R-:W-:Y:S01]  /*5b40*/  FFMA R15, R81.reuse, R92, R15 ;  /* 0x0000005c510f7223 */ /* 0x040fe2000000000f */
[C---:B------:R-:W-:Y:S01]  /*5b50*/  FFMA R16, R81.reuse, R93, R16 ;  /* 0x0000005d51107223 */ /* 0x040fe20000000010 */
[----:B------:R-:W-:Y:S01]  /*5b60*/  FFMA R17, R81, R94, R17 ;  /* 0x0000005e51117223 */ /* 0x000fe20000000011 */
[-C--:B------:R-:W-:Y:S01]  /*5b70*/  F2FP.F16.E5M2.UNPACK_B R102, R97.reuse ;  /* 0x00000061ff66723e */ /* 0x080fe200020004ff */
[----:B------:R-:W-:Y:S01]  /*5b80*/  HADD2.F32 R96, -RZ, R103.H1_H1 ;  /* 0x30000067ff607230 */ /* 0x000fe20000004100 */
[----:B------:R-:W-:Y:S01]  /*5b90*/  F2FP.SATFINITE.E5M2.F32.PACK_AB_MERGE_C R158, R15, R14, RZ ;  /* 0x0000000e0f9e723e */ /* 0x000fe200048060ff */
[C---:B------:R-:W-:Y:S01]  /*5ba0*/  FMUL R18, R78.reuse, R18 ;  /* 0x000000124e127220 */ /* 0x040fe20000400000 */
[----:B------:R-:W-:Y:S01]  /*5bb0*/  F2FP.F16.E5M2.UNPACK_B R104, R97.H1 ;  /* 0x00000061ff68723e */ /* 0x000fe200030004ff */
[--C-:B------:R-:W-:Y:S01]  /*5bc0*/  HADD2.F32 R97, -RZ, R101.reuse.H0_H0 ;  /* 0x20000065ff617230 */ /* 0x100fe20000004100 */
[----:B------:R-:W-:Y:S01]  /*5bd0*/  F2FP.SATFINITE.E5M2.F32.PACK_AB_MERGE_C R158, R13, R12, R158 ;  /* 0x0000000c0d9e723e */ /* 0x000fe2000480609e */
[C---:B------:R-:W-:Y:S01]  /*5be0*/  FFMA R18, R81.reuse, R95, R18 ;  /* 0x0000005f51127223 */ /* 0x040fe20000000012 */
[----:B------:R-:W-:Y:S01]  /*5bf0*/  F2FP.F16.E5M2.UNPACK_B R110, R99 ;  /* 0x00000063ff6e723e */ /* 0x000fe200020004ff */
[C---:B------:R-:W-:Y:S01]  /*5c00*/  FMUL R19, R78.reuse, R19 ;  /* 0x000000134e137220 */ /* 0x040fe20000400000 */
[----:B------:R-:W-:Y:S01]  /*5c10*/  F2FP.F16.E5M2.UNPACK_B R112, R99.H1 ;  /* 0x00000063ff70723e */ /* 0x000fe200030004ff */
[----:B------:R-:W-:Y:S01]  /*5c20*/  HADD2.F32 R99, -RZ, R101.H1_H1 ;  /* 0x30000065ff637230 */ /* 0x000fe20000004100 */
[-C--:B------:R-:W-:Y:S01]  /*5c30*/  F2FP.F16.E5M2.UNPACK_B R106, R98.reuse ;  /* 0x00000062ff6a723e */ /* 0x080fe200020004ff */
[----:B------:R-:W-:Y:S01]  /*5c40*/  HADD2.F32 R101, -RZ, R102.H0_H0 ;  /* 0x20000066ff657230 */ /* 0x000fe20000004100 */
[----:B------:R-:W-:Y:S01]  /*5c50*/  F2FP.F16.E5M2.UNPACK_B R108, R98.H1 ;  /* 0x00000062ff6c723e */ /* 0x000fe200030004ff */
[----:B------:R-:W-:Y:S02]  /*5c60*/  HADD2.F32 R98, -RZ, R100.H0_H0 ;  /* 0x20000064ff627230 */ /* 0x000fe40000004100 */
[C---:B------:R-:W-:Y:S01]  /*5c70*/  FFMA R19, R81.reuse, R96, R19 ;  /* 0x0000006051137223 */ /* 0x040fe20000000013 */
[C---:B------:R-:W-:Y:S01]  /*5c80*/  FFMA R0, R81.reuse, R97, R0 ;  /* 0x0000006151007223 */ /* 0x040fe20000000000 */
[----:B------:R-:W-:Y:S01]  /*5c90*/  FFMA R2, R81, R99, R2 ;  /* 0x0000006351027223 */ /* 0x000fe20000000002 */
[----:B------:R-:W-:Y:S02]  /*5ca0*/  HADD2.F32 R102, -RZ, R102.H1_H1 ;  /* 0x30000066ff667230 */ /* 0x000fe40000004100 */
[C---:B------:R-:W-:Y:S01]  /*5cb0*/  FMUL R3, R78.reuse, R22 ;  /* 0x000000164e037220 */ /* 0x040fe20000400000 */
[----:B------:R-:W-:Y:S01]  /*5cc0*/  HADD2.F32 R100, -RZ, R100.H1_H1 ;  /* 0x30000064ff647230 */ /* 0x000fe20000004100 */
[----:B------:R-:W-:Y:S01]  /*5cd0*/  F2FP.SATFINITE.E5M2.F32.PACK_AB_MERGE_C R159, R19, R18, RZ ;  /* 0x00000012139f723e */ /* 0x000fe200048060ff */
[--C-:B------:R-:W-:Y:S02]  /*5ce0*/  HADD2.F32 R105, -RZ, R106.reuse.H0_H0 ;  /* 0x2000006aff697230 */ /* 0x100fe40000004100 */
[----:B------:R-:W-:Y:S01]  /*5cf0*/  FFMA R3, R81, R98, R3 ;  /* 0x0000006251037223 */ /* 0x000fe20000000003 */
[----:B------:R-:W-:Y:S01]  /*5d00*/  HADD2.F32 R106, -RZ, R106.H1_H1 ;  /* 0x3000006aff6a7230 */ /* 0x000fe20000004100 */
[----:B------:R-:W-:Y:S01]  /*5d10*/  F2FP.SATFINITE.E5M2.F32.PACK_AB_MERGE_C R159, R17, R16, R159 ;  /* 0x00000010119f723e */ /* 0x000fe2000480609f */
[----:B------:R-:W-:Y:S02]  /*5d20*/  HADD2.F32 R109, -RZ, R110.H0_H0 ;  /* 0x2000006eff6d7230 */ /* 0x000fe40000004100 */
[C---:B------:R-:W-:Y:S01]  /*5d30*/  FMUL R23, R78.reuse, R23 ;  /* 0x000000174e177220 */ /* 0x040fe20000400000 */
[--C-:B------:R-:W-:Y:S02]  /*5d40*/  HADD2.F32 R103, -RZ, R104.reuse.H0_H0 ;  /* 0x20000068ff677230 */ /* 0x100fe40000004100 */
[C---:B------:R-:W-:Y:S01]  /*5d50*/  FMUL R22, R78.reuse, R26 ;  /* 0x0000001a4e167220 */ /* 0x040fe20000400000 */
[----:B------:R-:W-:Y:S01]  /*5d60*/  HADD2.F32 R104, -RZ, R104.H1_H1 ;  /* 0x30000068ff687230 */ /* 0x000fe20000004100 */
[----:B------:R1:W-:Y:S01]  /*5d70*/  STS.128 [R168+UR43+0x2200], R156 ;  /* 0x0022009ca8007988 */ /* 0x0003e20008000c2b */
[C---:B------:R-:W-:Y:S01]  /*5d80*/  FFMA R23, R81.reuse, R100, R23 ;  /* 0x0000006451177223 */ /* 0x040fe20000000017 */
[C---:B------:R-:W-:Y:S01]  /*5d90*/  FFMA R20, R81.reuse, R101, R20 ;  /* 0x0000006551147223 */ /* 0x040fe20000000014 */
[C---:B------:R-:W-:Y:S01]  /*5da0*/  FFMA R21, R81.reuse, R102, R21 ;  /* 0x0000006651157223 */ /* 0x040fe20000000015 */
[----:B------:R-:W-:Y:S01]  /*5db0*/  FFMA R22, R81, R103, R22 ;  /* 0x0000006751167223 */ /* 0x000fe20000000016 */
[----:B------:R-:W-:Y:S01]  /*5dc0*/  HADD2.F32 R110, -RZ, R110.H1_H1 ;  /* 0x3000006eff6e7230 */ /* 0x000fe20000004100 */
[----:B------:R-:W-:Y:S01]  /*5dd0*/  F2FP.SATFINITE.E5M2.F32.PACK_AB_MERGE_C R161, R23, R3, RZ ;  /* 0x0000000317a1723e */ /* 0x000fe200048060ff */
[C---:B------:R-:W-:Y:S01]  /*5de0*/  FMUL R27, R78.reuse, R27 ;  /* 0x0000001b4e1b7220 */ /* 0x040fe20000400000 */
[--C-:B------:R-:W-:Y:S02]  /*5df0*/  HADD2.F32 R107, -RZ, R108.reuse.H0_H0 ;  /* 0x2000006cff6b7230 */ /* 0x100fe40000004100 */
[----:B------:R-:W-:Y:S01]  /*5e00*/  FMUL R26, R78, R30 ;  /* 0x0000001e4e1a7220 */ /* 0x000fe20000400000 */
[----:B------:R-:W-:Y:S01]  /*5e10*/  HADD2.F32 R108, -RZ, R108.H1_H1 ;  /* 0x3000006cff6c7230 */ /* 0x000fe20000004100 */
[----:B------:R-:W-:Y:S01]  /*5e20*/  F2FP.SATFINITE.E5M2.F32.PACK_AB_MERGE_C R160, R2, R0, R161 ;  /* 0x0000000002a0723e */ /* 0x000fe200048060a1 */
[C---:B------:R-:W-:Y:S01]  /*5e30*/  FFMA R27, R81.reuse, R104, R27 ;  /* 0x00000068511b7223 */ /* 0x040fe2000000001b */
[C---:B------:R-:W-:Y:S01]  /*5e40*/  FFMA R24, R81.reuse, R105, R24 ;  /* 0x0000006951187223 */ /* 0x040fe20000000018 */
[C---:B------:R-:W-:Y:S01]  /*5e50*/  FFMA R25, R81.reuse, R106, R25 ;  /* 0x0000006a51197223 */ /* 0x040fe20000000019 */
[----:B------:R-:W-:Y:S01]  /*5e60*/  FFMA R26, R81, R107, R26 ;  /* 0x0000006b511a7223 */ /* 0x000fe2000000001a */
[C---:B------:R-:W-:Y:S01]  /*5e70*/  FMUL R31, R78.reuse, R31 ;  /* 0x0000001f4e1f7220 */ /* 0x040fe20000400000 */
[--C-:B------:R-:W-:Y:S01]  /*5e80*/  HADD2.F32 R111, -RZ, R112.reuse.H0_H0 ;  /* 0x20000070ff6f7230 */ /* 0x100fe20000004100 */
[----:B------:R-:W-:Y:S01]  /*5e90*/  F2FP.SATFINITE.E5M2.F32.PACK_AB_MERGE_C R162, R27, R22, RZ ;  /* 0x000000161ba2723e */ /* 0x000fe200048060ff */
[----:B------:R-:W-:Y:S02]  /*5ea0*/  HADD2.F32 R112, -RZ, R112.H1_H1 ;  /* 0x30000070ff707230 */ /* 0x000fe40000004100 */
[C---:B------:R-:W-:Y:S01]  /*5eb0*/  FFMA R31, R81.reuse, R108, R31 ;  /* 0x0000006c511f7223 */ /* 0x040fe2000000001f */
[----:B------:R-:W-:Y:S01]  /*5ec0*/  FFMA R28, R81, R109, R28 ;  /* 0x0000006d511c7223 */ /* 0x000fe2000000001c */
[----:B------:R-:W-:Y:S01]  /*5ed0*/  F2FP.SATFINITE.E5M2.F32.PACK_AB_MERGE_C R161, R21, R20, R162 ;  /* 0x0000001415a1723e */ /* 0x000fe200048060a2 */
[----:B------:R-:W-:Y:S01]  /*5ee0*/  FFMA R29, R81, R110, R29 ;  /* 0x0000006e511d7223 */ /* 0x000fe2000000001d */
[C---:B------:R-:W-:Y:S01]  /*5ef0*/  FMUL R30, R78.reuse, R34 ;  /* 0x000000224e1e7220 */ /* 0x040fe20000400000 */
[----:B------:R-:W-:Y:S01]  /*5f00*/  F2FP.SATFINITE.E5M2.F32.PACK_AB_MERGE_C R163, R31, R26, RZ ;  /* 0x0000001a1fa3723e */ /* 0x000fe200048060ff */
[C---:B------:R-:W-:Y:S01]  /*5f10*/  FMUL R35, R78.reuse, R35 ;  /* 0x000000234e237220 */ /* 0x040fe20000400000 */
[--C-:B------:R-:W-:Y:S02]  /*5f20*/  HADD2.F32 R115, -RZ, R116.reuse.H0_H0 ;  /* 0x20000074ff737230 */ /* 0x100fe40000004100 */
[----:B------:R-:W-:Y:S01]  /*5f30*/  FFMA R30, R81, R111, R30 ;  /* 0x0000006f511e7223 */ /* 0x000fe2000000001e */
[----:B------:R-:W-:Y:S01]  /*5f40*/  F2FP.SATFINITE.E5M2.F32.PACK_AB_MERGE_C R162, R25, R24, R163 ;  /* 0x0000001819a2723e */ /* 0x000fe200048060a3 */
[C---:B------:R-:W-:Y:S01]  /*5f50*/  FFMA R35, R81.reuse, R112, R35 ;  /* 0x0000007051237223 */ /* 0x040fe20000000023 */
[C---:B------:R-:W-:Y:S01]  /*5f60*/  FFMA R32, R81.reuse, R113, R32 ;  /* 0x0000007151207223 */ /* 0x040fe20000000020 */
[----:B------:R-:W-:Y:S01]  /*5f70*/  FFMA R33, R81, R114, R33 ;  /* 0x0000007251217223 */ /* 0x000fe20000000021 */
[----:B------:R-:W-:Y:S02]  /*5f80*/  HADD2.F32 R116, -RZ, R116.H1_H1 ;  /* 0x30000074ff747230 */ /* 0x000fe40000004100 */
        /* <DEDUP_REMOVED lines=9> */
[----:B------:R-:W-:Y:S01]  /*6020*/  HADD2.F32 R120, -RZ, R120.H1_H1 ;  /* 0x30000078ff787230 */ /* 0x000fe20000004100 */
[----:B------:R1:W-:Y:S01]  /*6030*/  STS.128 [R178+0x2010], R160 ;  /* 0x002010a0b2007388 */ /* 0x0003e20000000c00 */
[----:B------:R-:W-:Y:S01]  /*6040*/  F2FP.SATFINITE.E5M2.F32.PACK_AB_MERGE_C R184, R39, R34, RZ ;  /* 0x0000002227b8723e */ /* 0x000fe200048060ff */
[C---:B------:R-:W-:Y:S01]  /*6050*/  FMUL R38, R78.reuse, R42 ;  /* 0x0000002a4e267220 */ /* 0x040fe20000400000 */
[C---:B------:R-:W-:Y:S01]  /*6060*/  FMUL R43, R78.reuse, R43 ;  /* 0x0000002b4e2b7220 */ /* 0x040fe20000400000 */
[--C-:B------:R-:W-:Y:S01]  /*6070*/  HADD2.F32 R123, -RZ, R124.reuse.H0_H0 ;  /* 0x2000007cff7b7230 */ /* 0x100fe20000004100 */
[----:B------:R-:W-:Y:S01]  /*6080*/  F2FP.SATFINITE.E5M2.F32.PACK_AB_MERGE_C R184, R33, R32, R184 ;  /* 0x0000002021b8723e */ /* 0x000fe200048060b8 */
[C---:B------:R-:W-:Y:S01]  /*6090*/  FFMA R38, R81.reuse, R119, R38 ;  /* 0x0000007751267223 */ /* 0x040fe20000000026 */
        /* <DEDUP_REMOVED lines=12> */
[C---:B------:R-:W-:Y:S01]  /*6160*/  FFMA R45, R81.reuse, R126, R45 ;  /* 0x0000007e512d7223 */ /* 0x040fe2000000002d */
[----:B------:R-:W-:Y:S02]  /*6170*/  HADD2.F32 R128, -RZ, R128.H1_H1 ;  /* 0x30000080ff807230 */ /* 0x000fe40000004100 */
[C---:B------:R-:W-:Y:S01]  /*6180*/  FMUL R46, R78.reuse, R50 ;  /* 0x000000324e2e7220 */ /* 0x040fe20000400000 */
[C---:B------:R-:W-:Y:S01]  /*6190*/  FMUL R51, R78.reuse, R51 ;  /* 0x000000334e337220 */ /* 0x040fe20000400000 */
[--C-:B------:R-:W-:Y:S02]  /*61a0*/  HADD2.F32 R131, -RZ, R132.reuse.H0_H0 ;  /* 0x20000084ff837230 */ /* 0x100fe40000004100 */
[C---:B------:R-:W-:Y:S01]  /*61b0*/  FMUL R50, R78.reuse, R54 ;  /* 0x000000364e327220 */ /* 0x040fe20000400000 */
[C---:B------:R-:W-:Y:S01]  /*61c0*/  FFMA R46, R81.reuse, R127, R46 ;  /* 0x0000007f512e7223 */ /* 0x040fe2000000002e */
[----:B------:R-:W-:Y:S02]  /*61d0*/  HADD2.F32 R132, -RZ, R132.H1_H1 ;  /* 0x30000084ff847230 */ /* 0x000fe40000004100 */
[C---:B------:R-:W-:Y:S01]  /*61e0*/  FFMA R51, R81.reuse, R128, R51 ;  /* 0x0000008051337223 */ /* 0x040fe20000000033 */
[C---:B------:R-:W-:Y:S01]  /*61f0*/  FMUL R55, R78.reuse, R55 ;  /* 0x000000374e377220 */ /* 0x040fe20000400000 */
[C---:B------:R-:W-:Y:S01]  /*6200*/  FFMA R48, R81.reuse, R129, R48 ;  /* 0x0000008151307223 */ /* 0x040fe20000000030 */
[C---:B------:R-:W-:Y:S01]  /*6210*/  FFMA R49, R81.reuse, R130, R49 ;  /* 0x0000008251317223 */ /* 0x040fe20000000031 */
[--C-:B------:R-:W-:Y:S02]  /*6220*/  HADD2.F32 R135, -RZ, R136.reuse.H0_H0 ;  /* 0x20000088ff877230 */ /* 0x100fe40000004100 */
[C---:B------:R-:W-:Y:S01]  /*6230*/  FFMA R50, R81.reuse, R131, R50 ;  /* 0x0000008351327223 */ /* 0x040fe20000000032 */
[----:B------:R-:W-:Y:S02]  /*6240*/  HADD2.F32 R136, -RZ, R136.H1_H1 ;  /* 0x30000088ff887230 */ /* 0x000fe40000004100 */
[C---:B------:R-:W-:Y:S01]  /*6250*/  FMUL R54, R78.reuse, R58 ;  /* 0x0000003a4e367220 */ /* 0x040fe20000400000 */
        /* <DEDUP_REMOVED lines=16> */
[----:B------:R-:W-:Y:S01]  /*6360*/  FFMA R63, R81, R140, R63 ;  /* 0x0000008c513f7223 */ /* 0x000fe2000000003f */
[----:B------:R-:W-:Y:S01]  /*6370*/  FMUL R67, R78, R67 ;  /* 0x000000434e437220 */ /* 0x000fe20000400000 */
[----:B------:R-:W-:Y:S01]  /*6380*/  F2FP.SATFINITE.E5M2.F32.PACK_AB_MERGE_C R186, R47, R42, RZ ;  /* 0x0000002a2fba723e */ /* 0x000fe200048060ff */
[----:B------:R-:W-:Y:S01]  /*6390*/  FFMA R60, R81, R83, R60 ;  /* 0x00000053513c7223 */ /* 0x000fe2000000003c */
[----:B------:R-:W-:Y:S01]  /*63a0*/  F2FP.SATFINITE.E5M2.F32.PACK_AB_MERGE_C R187, R51, R46, RZ ;  /* 0x0000002e33bb723e */ /* 0x000fe200048060ff */
[C---:B------:R-:W-:Y:S01]  /*63b0*/  FFMA R61, R81.reuse, R80, R61 ;  /* 0x00000050513d7223 */ /* 0x040fe2000000003d */
[C---:B------:R-:W-:Y:S01]  /*63c0*/  FFMA R62, R81.reuse, R85, R62 ;  /* 0x00000055513e7223 */ /* 0x040fe2000000003e */
[----:B------:R-:W-:Y:S01]  /*63d0*/  FFMA R67, R81, R82, R67 ;  /* 0x0000005251437223 */ /* 0x000fe20000000043 */
[----:B------:R-:W-:Y:S02]  /*63e0*/  F2FP.SATFINITE.E5M2.F32.PACK_AB_MERGE_C R186, R41, R40, R186 ;  /* 0x0000002829ba723e */ /* 0x000fe400048060ba */
[----:B------:R-:W-:Y:S02]  /*63f0*/  F2FP.SATFINITE.E5M2.F32.PACK_AB_MERGE_C R187, R45, R44, R187 ;  /* 0x0000002c2dbb723e */ /* 0x000fe400048060bb */
[----:B------:R-:W-:Y:S02]  /*6400*/  F2FP.SATFINITE.E5M2.F32.PACK_AB_MERGE_C R188, R55, R50, RZ ;  /* 0x0000003237bc723e */ /* 0x000fe400048060ff */
[----:B------:R-:W-:Y:S01]  /*6410*/  F2FP.SATFINITE.E5M2.F32.PACK_AB_MERGE_C R189, R59, R54, RZ ;  /* 0x000000363bbd723e */ /* 0x000fe200048060ff */
[----:B------:R1:W-:Y:S01]  /*6420*/  STS.128 [R177+0x2020], R184 ;  /* 0x002020b8b1007388 */ /* 0x0003e20000000c00 */
[----:B------:R-:W-:Y:S02]  /*6430*/  F2FP.SATFINITE.E5M2.F32.PACK_AB_MERGE_C R190, R63, R58, RZ ;  /* 0x0000003a3fbe723e */ /* 0x000fe400048060ff */
[----:B------:R-:W-:Y:S02]  /*6440*/  F2FP.SATFINITE.E5M2.F32.PACK_AB_MERGE_C R182, R67, R62, RZ ;  /* 0x0000003e43b6723e */ /* 0x000fe400048060ff */
[----:B------:R-:W-:Y:S02]  /*6450*/  F2FP.SATFINITE.E5M2.F32.PACK_AB_MERGE_C R188, R49, R48, R188 ;  /* 0x0000003031bc723e */ /* 0x000fe400048060bc */
[----:B------:R-:W-:Y:S02]  /*6460*/  F2FP.SATFINITE.E5M2.F32.PACK_AB_MERGE_C R189, R53, R52, R189 ;  /* 0x0000003435bd723e */ /* 0x000fe400048060bd */
[----:B------:R-:W-:Y:S02]  /*6470*/  F2FP.SATFINITE.E5M2.F32.PACK_AB_MERGE_C R190, R57, R56, R190 ;  /* 0x0000003839be723e */ /* 0x000fe400048060be */
[----:B------:R-:W-:Y:S02]  /*6480*/  F2FP.SATFINITE.E5M2.F32.PACK_AB_MERGE_C R191, R61, R60, R182 ;  /* 0x0000003c3dbf723e */ /* 0x000fe400048060b6 */
[----:B------:R-:W-:Y:S03]  /*6490*/  IADD3 R76, PT, PT, R76, 0x1, RZ ;  /* 0x000000014c4c7810 */ /* 0x000fe60007ffe0ff */
[----:B------:R1:W-:Y:S01]  /*64a0*/  STS.128 [R176+0x2030], R188 ;  /* 0x002030bcb0007388 */ /* 0x0003e20000000c00 */
[----:B------:R-:W-:Y:S01]  /*64b0*/  @!PT LDS RZ, [RZ] ;  /* 0x00000000fffff984 */ /* 0x000fe20000000800 */
[----:B------:R-:W-:Y:S01]  /*64c0*/  @!PT LDS RZ, [RZ] ;  /* 0x00000000fffff984 */ /* 0x000fe20000000800 */
[----:B------:R-:W-:Y:S01]  /*64d0*/  @!PT LDS RZ, [RZ] ;  /* 0x00000000fffff984 */ /* 0x000fe20000000800 */
[----:B------:R-:W-:Y:S01]  /*64e0*/  @!PT LDS RZ, [RZ] ;  /* 0x00000000fffff984 */ /* 0x000fe20000000800 */
[----:B------:R3:W-:Y:S07]  /*64f0*/  MEMBAR.ALL.CTA ;  /* 0x0000000000007992 */ /* 0x0007ee0000008000 */
[----:B---3--:R-:W3:Y:S02]  /*6500*/  FENCE.VIEW.ASYNC.S ;  /* 0x00000000000073c6 */ /* 0x008ee40000000000 */
[----:B---3--:R-:W-:Y:S06]  /*6510*/  BAR.SYNC.DEFER_BLOCKING 0x1, 0x80 ;  /* 0x0042000000007b1d */ /* 0x008fec0000010000 */
[----:B------:R-:W-:Y:S05]  /*6520*/  @P0 BRA `(.L_x_91) ;  /* 0x0000000000340947 */ /* 0x000fea0003800000 */
[----:B------:R-:W-:Y:S01]  /*6530*/  UIADD3 UR12, UPT, UPT, UR43, 0x2200, URZ ;  /* 0x000022002b0c7890 */ /* 0x000fe2000fffe0ff */
[----:B------:R-:W-:Y:S01]  /*6540*/  R2UR UR9, R155 ;  /* 0x000000009b0972ca */ /* 0x000fe200000e0000 */
[----:B------:R-:W-:Y:S01]  /*6550*/  UIADD3 UR10, UP0, UPT, UR46, 0x680, URZ ;  /* 0x000006802e0a7890 */ /* 0x000fe2000ff1e0ff */
[----:B------:R-:W-:Y:S01]  /*6560*/  R2UR UR8, R165 ;  /* 0x00000000a50872ca */ /* 0x000fe200000e0000 */
[----:B------:R-:W-:Y:S02]  /*6570*/  UMOV UR7, UR36 ;  /* 0x0000002400077c82 */ /* 0x000fe40008000000 */
[----:B------:R-:W-:Y:S01]  /*6580*/  IMAD.U32 R179, RZ, RZ, UR12 ;  /* 0x0000000cffb37e24 */ /* 0x000fe2000f8e00ff */
[----:B------:R-:W-:Y:S04]  /*6590*/  UIADD3.X UR11, UPT, UPT, URZ, UR47, URZ, UP0, !UPT ;  /* 0x0000002fff0b7290 */ /* 0x000fe800087fe4ff */
[----:B------:R-:W-:Y:S03]  /*65a0*/  R2UR UR4, R179 ;  /* 0x00000000b30472ca */ /* 0x000fe600000e0000 */
[----:B------:R-:W-:Y:S02]  /*65b0*/  USHF.L.U32 UR5, UR9, 0x6, URZ ;  /* 0x0000000609057899 */ /* 0x000fe400080006ff */
[----:B------:R-:W-:Y:S09]  /*65c0*/  USHF.L.U32 UR6, UR8, 0x7, URZ ;  /* 0x0000000708067899 */ /* 0x000ff200080006ff */
[----:B------:R3:W-:Y:S01]  /*65d0*/  UTMASTG.3D [UR4], [UR10] ;  /* 0x000000040a0073b5 */ /* 0x0007e20008010000 */
[----:B------:R0:W-:Y:S01]  /*65e0*/  UTMACMDFLUSH ;  /* 0x00000000000079b7 */ /* 0x0001e20000000000 */
[----:B---3--:R-:W-:Y:S04]  /*65f0*/  DEPBAR.LE SB0, 0x0 ;  /* 0x000080000000791a */ /* 0x008fe80000000000 */
.L_x_91:
[----:B------:R-:W-:Y:S05]  /*6600*/  BSYNC.RECONVERGENT B0 ;  /* 0x0000000000007941 */ /* 0x000fea0003800200 */
.L_x_90:
[----:B------:R-:W-:Y:S01]  /*6610*/  BAR.SYNC.DEFER_BLOCKING 0x1, 0x80 ;  /* 0x0042000000007b1d */ /* 0x000fe20000010000 */
[----:B------:R-:W-:Y:S01]  /*6620*/  ISETP.NE.AND P2, PT, R180, RZ, PT ;  /* 0x000000ffb400720c */ /* 0x000fe20003f45270 */
[----:B------:R-:W-:Y:S01]  /*6630*/  IMAD.IADD R155, R75, 0x1, R143 ;  /* 0x000000014b9b7824 */ /* 0x000fe200078e028f */
[----:B------:R-:W-:Y:S01]  /*6640*/  ISETP.NE.AND P0, PT, R181, 0x2, PT ;  /* 0x00000002b500780c */ /* 0x000fe20003f05270 */
[----:B------:R-:W-:Y:S01]  /*6650*/  IMAD.IADD R165, R77, 0x1, R154 ;  /* 0x000000014da57824 */ /* 0x000fe200078e029a */
[----:B------:R-:W-:Y:S02]  /*6660*/  ISETP.NE.AND P1, PT, R76, 0x4, PT ;  /* 0x000000044c00780c */ /* 0x000fe40003f25270 */
[----:B------:R-:W-:Y:S02]  /*6670*/  SEL R3, RZ, 0x1, P0 ;  /* 0x00000001ff037807 */ /* 0x000fe40000000000 */
[----:B------:R-:W-:Y:S02]  /*6680*/  SEL R0, RZ, 0x1, P1 ;  /* 0x00000001ff007807 */ /* 0x000fe40000800000 */
[----:B------:R-:W-:Y:S02]  /*6690*/  LOP3.LUT R174, R174, R3, RZ, 0x3c, !PT ;  /* 0x00000003aeae7212 */ /* 0x000fe400078e3cff */
[----:B------:R-:W-:Y:S02]  /*66a0*/  LOP3.LUT R175, R175, R0, RZ, 0x3c, !PT ;  /* 0x00000000afaf7212 */ /* 0x000fe400078e3cff */
[----:B------:R-:W-:Y:S02]  /*66b0*/  @P2 R2UR UR36, R171 ;  /* 0x00000000ab2422ca */ /* 0x000fe400000e0000 */
[----:B------:R-:W-:Y:S02]  /*66c0*/  SEL R181, R181, RZ, P0 ;  /* 0x000000ffb5b57207 */ /* 0x000fe40000000000 */
[----:B------:R-:W-:Y:S01]  /*66d0*/  SEL R76, R76, RZ, P1 ;  /* 0x000000ff4c4c7207 */ /* 0x000fe20000800000 */
[----:B------:R-:W-:Y:S10]  /*66e0*/  @P2 BRA `(.L_x_92) ;  /* 0xffffffdc00702947 */ /* 0x000ff4000383ffff */
[----:B------:R-:W-:Y:S05]  /*66f0*/  EXIT ;  /* 0x000000000000794d */ /* 0x000fea0003800000 */
.L_x_19:
[----:B--2---:R2:W1:Y:S02]  /*6700*/  SYNCS.PHASECHK.TRANS64.TRYWAIT P0, [R3+URZ+0xb0], R2 ;  /* 0x0000b002030075a7 */ /* 0x00446400080011ff */
[----:B-1----:R-:W-:Y:S05]  /*6710*/  @!P0 NANOSLEEP.SYNCS 0x989680 ;  /* 0x009896800000895d */ /* 0x002fea0003900000 */
[----:B------:R-:W1:Y:S02]  /*6720*/  @!P0 SYNCS.PHASECHK.TRANS64 P0, [R3+URZ+0xb0], R2 ;  /* 0x0000b002030085a7 */ /* 0x000e6400080010ff */
[----:B-1----:R-:W-:Y:S05]  /*6730*/  @!P0 BRA `(.L_x_19) ;  /* 0xfffffffc00f08947 */ /* 0x002fea000383ffff */
[----:B------:R-:W-:Y:S05]  /*6740*/  BRA `(.L_x_93) ;  /* 0xffffffac007c7947 */ /* 0x000fea000383ffff */
.L_x_22:
[----:B-1----:R-:W-:-:S07]  /*6750*/  MOV R2, UR33 ;  /* 0x0000002100027c02 */ /* 0x002fce0008000f00 */
.L_x_94:
[----:B-1----:R1:W2:Y:S02]  /*6760*/  SYNCS.PHASECHK.TRANS64.TRYWAIT P0, [R2+URZ+0x10], R5 ;  /* 0x00001005020075a7 */ /* 0x0022a400080011ff */
[----:B--2---:R-:W-:Y:S05]  /*6770*/  @!P0 NANOSLEEP.SYNCS 0x989680 ;  /* 0x009896800000895d */ /* 0x004fea0003900000 */
[----:B------:R-:W2:Y:S02]  /*6780*/  @!P0 SYNCS.PHASECHK.TRANS64 P0, [R2+URZ+0x10], R5 ;  /* 0x00001005020085a7 */ /* 0x000ea400080010ff */
[----:B--2---:R-:W-:Y:S05]  /*6790*/  @!P0 BRA `(.L_x_94) ;  /* 0xfffffffc00f08947 */ /* 0x004fea000383ffff */
[----:B------:R-:W-:Y:S05]  /*67a0*/  BRA `(.L_x_21) ;  /* 0xffffffac00cc7947 */ /* 0x000fea000383ffff */
.L_x_28:
[----:B-1----:R-:W-:-:S07]  /*67b0*/  MOV R2, UR17 ;  /* 0x0000001100027c02 */ /* 0x002fce0008000f00 */
.L_x_95:
[----:B-1----:R1:W2:Y:S02]  /*67c0*/  SYNCS.PHASECHK.TRANS64.TRYWAIT P0, [R2+URZ+0x10], R5 ;  /* 0x00001005020075a7 */ /* 0x0022a400080011ff */
[----:B--2---:R-:W-:Y:S05]  /*67d0*/  @!P0 NANOSLEEP.SYNCS 0x989680 ;  /* 0x009896800000895d */ /* 0x004fea0003900000 */
[----:B------:R-:W2:Y:S02]  /*67e0*/  @!P0 SYNCS.PHASECHK.TRANS64 P0, [R2+URZ+0x10], R5 ;  /* 0x00001005020085a7 */ /* 0x000ea400080010ff */
[----:B--2---:R-:W-:Y:S05]  /*67f0*/  @!P0 BRA `(.L_x_95) ;  /* 0xfffffffc00f08947 */ /* 0x004fea000383ffff */
[----:B------:R-:W-:Y:S05]  /*6800*/  BRA `(.L_x_27) ;  /* 0xffffffb000747947 */ /* 0x000fea000383ffff */
.L_x_32:
[----:B-1----:R1:W2:Y:S02]  /*6810*/  SYNCS.PHASECHK.TRANS64.TRYWAIT P0, [R2+URZ+0x40], R3 ;  /* 0x00004003020075a7 */ /* 0x0022a400080011ff */
[----:B--2---:R-:W-:Y:S05]  /*6820*/  @!P0 NANOSLEEP.SYNCS 0x989680 ;  /* 0x009896800000895d */ /* 0x004fea0003900000 */
[----:B------:R-:W2:Y:S02]  /*6830*/  @!P0 SYNCS.PHASECHK.TRANS64 P0, [R2+URZ+0x40], R3 ;  /* 0x00004003020085a7 */ /* 0x000ea400080010ff */
[----:B--2---:R-:W-:Y:S05]  /*6840*/  @!P0 BRA `(.L_x_32) ;  /* 0xfffffffc00f08947 */ /* 0x004fea000383ffff */
[----:B------:R-:W-:Y:S05]  /*6850*/  BRA `(.L_x_96) ;  /* 0xffffffb400047947 */ /* 0x000fea000383ffff */
.L_x_36:
[----:B----4-:R-:W-:-:S07]  /*6860*/  MOV R0, UR4 ;  /* 0x0000000400007c02 */ /* 0x010fce0008000f00 */
.L_x_97:
[----:B-1----:R1:W2:Y:S02]  /*6870*/  SYNCS.PHASECHK.TRANS64.TRYWAIT P0, [R0+URZ], R3 ;  /* 0x00000003000075a7 */ /* 0x0022a400080011ff */
[----:B--2---:R-:W-:Y:S05]  /*6880*/  @!P0 NANOSLEEP.SYNCS 0x989680 ;  /* 0x009896800000895d */ /* 0x004fea0003900000 */
[----:B------:R-:W2:Y:S02]  /*6890*/  @!P0 SYNCS.PHASECHK.TRANS64 P0, [R0+URZ], R3 ;  /* 0x00000003000085a7 */ /* 0x000ea400080010ff */
[----:B--2---:R-:W-:Y:S05]  /*68a0*/  @!P0 BRA `(.L_x_97) ;  /* 0xfffffffc00f08947 */ /* 0x004fea000383ffff */
[----:B------:R-:W-:Y:S05]  /*68b0*/  BRA `(.L_x_98) ;  /* 0xffffffb800747947 */ /* 0x000fea000383ffff */
.L_x_39:
[----:B-1----:R1:W2:Y:S02]  /*68c0*/  SYNCS.PHASECHK.TRANS64.TRYWAIT P0, [R0+URZ+0xa0], R5 ;  /* 0x0000a005000075a7 */ /* 0x0022a400080011ff */
[----:B--2---:R-:W-:Y:S05]  /*68d0*/  @!P0 NANOSLEEP.SYNCS 0x989680 ;  /* 0x009896800000895d */ /* 0x004fea0003900000 */
[----:B------:R-:W2:Y:S02]  /*68e0*/  @!P0 SYNCS.PHASECHK.TRANS64 P0, [R0+URZ+0xa0], R5 ;  /* 0x0000a005000085a7 */ /* 0x000ea400080010ff */
[----:B--2---:R-:W-:Y:S05]  /*68f0*/  @!P0 BRA `(.L_x_39) ;  /* 0xfffffffc00f08947 */ /* 0x004fea000383ffff */
[----:B------:R-:W-:Y:S05]  /*6900*/  BRA `(.L_x_99) ;  /* 0xffffffb800d07947 */ /* 0x000fea000383ffff */
.L_x_40:
[----:B------:R-:W-:-:S07]  /*6910*/  MOV R0, UR5 ;  /* 0x0000000500007c02 */ /* 0x000fce0008000f00 */
.L_x_100:
[----:B-1----:R1:W2:Y:S02]  /*6920*/  SYNCS.PHASECHK.TRANS64.TRYWAIT P0, [R0+URZ+0x50], R5 ;  /* 0x00005005000075a7 */ /* 0x0022a400080011ff */
[----:B--2---:R-:W-:Y:S05]  /*6930*/  @!P0 NANOSLEEP.SYNCS 0x989680 ;  /* 0x009896800000895d */ /* 0x004fea0003900000 */
[----:B------:R-:W2:Y:S02]  /*6940*/  @!P0 SYNCS.PHASECHK.TRANS64 P0, [R0+URZ+0x50], R5 ;  /* 0x00005005000085a7 */ /* 0x000ea400080010ff */
[----:B--2---:R-:W-:Y:S05]  /*6950*/  @!P0 BRA `(.L_x_100) ;  /* 0xfffffffc00f08947 */ /* 0x004fea000383ffff */
[----:B------:R-:W-:Y:S05]  /*6960*/  BRA `(.L_x_101) ;  /* 0xffffffb800e07947 */ /* 0x000fea000383ffff */
.L_x_41:
[----:B-1----:R1:W2:Y:S02]  /*6970*/  SYNCS.PHASECHK.TRANS64.TRYWAIT P1, [R0+URZ+0x40], R5 ;  /* 0x00004005000075a7 */ /* 0x0022a400080211ff */
[----:B--2---:R-:W-:Y:S05]  /*6980*/  @!P1 NANOSLEEP.SYNCS 0x989680 ;  /* 0x009896800000995d */ /* 0x004fea0003900000 */
[----:B------:R-:W2:Y:S02]  /*6990*/  @!P1 SYNCS.PHASECHK.TRANS64 P1, [R0+URZ+0x40], R5 ;  /* 0x00004005000095a7 */ /* 0x000ea400080210ff */
[----:B--2---:R-:W-:Y:S05]  /*69a0*/  @!P1 BRA `(.L_x_41) ;  /* 0xfffffffc00f09947 */ /* 0x004fea000383ffff */
[----:B------:R-:W-:Y:S05]  /*69b0*/  BRA `(.L_x_102) ;  /* 0xffffffbc00107947 */ /* 0x000fea000383ffff */
.L_x_44:
[----:B------:R-:W-:-:S07]  /*69c0*/  MOV R0, UR5 ;  /* 0x0000000500007c02 */ /* 0x000fce0008000f00 */
.L_x_103:
[----:B-1----:R1:W2:Y:S02]  /*69d0*/  SYNCS.PHASECHK.TRANS64.TRYWAIT P0, [R0+URZ+0x50], R3 ;  /* 0x00005003000075a7 */ /* 0x0022a400080011ff */
[----:B--2---:R-:W-:Y:S05]  /*69e0*/  @!P0 NANOSLEEP.SYNCS 0x989680 ;  /* 0x009896800000895d */ /* 0x004fea0003900000 */
[----:B------:R-:W2:Y:S02]  /*69f0*/  @!P0 SYNCS.PHASECHK.TRANS64 P0, [R0+URZ+0x50], R3 ;  /* 0x00005003000085a7 */ /* 0x000ea400080010ff */
[----:B--2---:R-:W-:Y:S05]  /*6a00*/  @!P0 BRA `(.L_x_103) ;  /* 0xfffffffc00f08947 */ /* 0x004fea000383ffff */
[----:B------:R-:W-:Y:S05]  /*6a10*/  BRA `(.L_x_43) ;  /* 0xffffffbc00647947 */ /* 0x000fea000383ffff */
.L_x_51:
[----:B-1----:R1:W2:Y:S02]  /*6a20*/  SYNCS.PHASECHK.TRANS64.TRYWAIT P1, [R0+URZ+0x40], R5 ;  /* 0x00004005000075a7 */ /* 0x0022a400080211ff */
[----:B--2---:R-:W-:Y:S05]  /*6a30*/  @!P1 NANOSLEEP.SYNCS 0x989680 ;  /* 0x009896800000995d */ /* 0x004fea0003900000 */
[----:B------:R-:W2:Y:S02]  /*6a40*/  @!P1 SYNCS.PHASECHK.TRANS64 P1, [R0+URZ+0x40], R5 ;  /* 0x00004005000095a7 */ /* 0x000ea400080210ff */
[----:B--2---:R-:W-:Y:S05]  /*6a50*/  @!P1 BRA `(.L_x_51) ;  /* 0xfffffffc00f09947 */ /* 0x004fea000383ffff */
[----:B------:R-:W-:Y:S05]  /*6a60*/  BRA `(.L_x_104) ;  /* 0xffffffc000c47947 */ /* 0x000fea000383ffff */
.L_x_52:
[----:B------:R-:W-:-:S07]  /*6a70*/  MOV R3, UR8 ;  /* 0x0000000800037c02 */ /* 0x000fce0008000f00 */
.L_x_105:
[----:B-1----:R1:W2:Y:S02]  /*6a80*/  SYNCS.PHASECHK.TRANS64.TRYWAIT P0, [R3+URZ+0x80], R0 ;  /* 0x00008000030075a7 */ /* 0x0022a400080011ff */
[----:B--2---:R-:W-:Y:S05]  /*6a90*/  @!P0 NANOSLEEP.SYNCS 0x989680 ;  /* 0x009896800000895d */ /* 0x004fea0003900000 */
[----:B------:R-:W2:Y:S02]  /*6aa0*/  @!P0 SYNCS.PHASECHK.TRANS64 P0, [R3+URZ+0x80], R0 ;  /* 0x00008000030085a7 */ /* 0x000ea400080010ff */
[----:B--2---:R-:W-:Y:S05]  /*6ab0*/  @!P0 BRA `(.L_x_105) ;  /* 0xfffffffc00f08947 */ /* 0x004fea000383ffff */
[----:B------:R-:W-:Y:S05]  /*6ac0*/  BRA `(.L_x_106) ;  /* 0xffffffc000fc7947 */ /* 0x000fea000383ffff */
.L_x_55:
[----:B------:R-:W-:Y:S07]  /*6ad0*/  MOV R0, UR7 ;  /* 0x0000000700007c02 */ /* 0x000fee0008000f00 */
.L_x_107:
[----:B-1----:R1:W2:Y:S02]  /*6ae0*/  SYNCS.PHASECHK.TRANS64.TRYWAIT P0, [R0+URZ], R3 ;  /* 0x00000003000075a7 */ /* 0x0022a400080011ff */
[----:B--2---:R-:W-:Y:S05]  /*6af0*/  @!P0 NANOSLEEP.SYNCS 0x989680 ;  /* 0x009896800000895d */ /* 0x004fea0003900000 */
[----:B------:R-:W2:Y:S02]  /*6b00*/  @!P0 SYNCS.PHASECHK.TRANS64 P0, [R0+URZ], R3 ;  /* 0x00000003000085a7 */ /* 0x000ea400080010ff */
[----:B--2---:R-:W-:Y:S05]  /*6b10*/  @!P0 BRA `(.L_x_107) ;  /* 0xfffffffc00f08947 */ /* 0x004fea000383ffff */
[----:B------:R-:W-:Y:S05]  /*6b20*/  BRA `(.L_x_54) ;  /* 0xffffffc400187947 */ /* 0x000fea000383ffff */
.L_x_58:
[----:B------:R-:W-:-:S07]  /*6b30*/  MOV R0, UR5 ;  /* 0x0000000500007c02 */ /* 0x000fce0008000f00 */
.L_x_108:
[----:B--2---:R2:W3:Y:S02]  /*6b40*/  SYNCS.PHASECHK.TRANS64.TRYWAIT P0, [R0+URZ], R3 ;  /* 0x00000003000075a7 */ /* 0x0044e400080011ff */
[----:B---3--:R-:W-:Y:S05]  /*6b50*/  @!P0 NANOSLEEP.SYNCS 0x989680 ;  /* 0x009896800000895d */ /* 0x008fea0003900000 */
[----:B------:R-:W3:Y:S02]  /*6b60*/  @!P0 SYNCS.PHASECHK.TRANS64 P0, [R0+URZ], R3 ;  /* 0x00000003000085a7 */ /* 0x000ee400080010ff */
[----:B---3--:R-:W-:Y:S05]  /*6b70*/  @!P0 BRA `(.L_x_108) ;  /* 0xfffffffc00f08947 */ /* 0x008fea000383ffff */
[----:B------:R-:W-:Y:S05]  /*6b80*/  BRA `(.L_x_109) ;  /* 0xffffffc400cc7947 */ /* 0x000fea000383ffff */
.L_x_59:
[----:B------:R-:W-:-:S07]  /*6b90*/  MOV R0, UR5 ;  /* 0x0000000500007c02 */ /* 0x000fce0008000f00 */
.L_x_110:
[----:B-1----:R1:W2:Y:S02]  /*6ba0*/  SYNCS.PHASECHK.TRANS64.TRYWAIT P0, [R0+URZ], R3 ;  /* 0x00000003000075a7 */ /* 0x0022a400080011ff */
[----:B--2---:R-:W-:Y:S05]  /*6bb0*/  @!P0 NANOSLEEP.SYNCS 0x989680 ;  /* 0x009896800000895d */ /* 0x004fea0003900000 */
[----:B------:R-:W2:Y:S02]  /*6bc0*/  @!P0 SYNCS.PHASECHK.TRANS64 P0, [R0+URZ], R3 ;  /* 0x00000003000085a7 */ /* 0x000ea400080010ff */
[----:B--2---:R-:W-:Y:S05]  /*6bd0*/  @!P0 BRA `(.L_x_110) ;  /* 0xfffffffc00f08947 */ /* 0x004fea000383ffff */
[----:B------:R-:W-:Y:S05]  /*6be0*/  BRA `(.L_x_111) ;  /* 0xffffffc400d87947 */ /* 0x000fea000383ffff */
.L_x_60:
[----:B------:R-:W-:-:S07]  /*6bf0*/  MOV R0, UR5 ;  /* 0x0000000500007c02 */ /* 0x000fce0008000f00 */
.L_x_112:
[----:B-1----:R1:W2:Y:S02]  /*6c00*/  SYNCS.PHASECHK.TRANS64.TRYWAIT P0, [R0+URZ], R3 ;  /* 0x00000003000075a7 */ /* 0x0022a400080011ff */
[----:B--2---:R-:W-:Y:S05]  /*6c10*/  @!P0 NANOSLEEP.SYNCS 0x989680 ;  /* 0x009896800000895d */ /* 0x004fea0003900000 */
[----:B------:R-:W2:Y:S02]  /*6c20*/  @!P0 SYNCS.PHASECHK.TRANS64 P0, [R0+URZ], R3 ;  /* 0x00000003000085a7 */ /* 0x000ea400080010ff */
[----:B--2---:R-:W-:Y:S05]  /*6c30*/  @!P0 BRA `(.L_x_112) ;  /* 0xfffffffc00f08947 */ /* 0x004fea000383ffff */
[----:B------:R-:W-:Y:S05]  /*6c40*/  BRA `(.L_x_113) ;  /* 0xffffffc400e47947 */ /* 0x000fea000383ffff */
.L_x_61:
[----:B------:R-:W-:-:S07]  /*6c50*/  MOV R0, UR7 ;  /* 0x0000000700007c02 */ /* 0x000fce0008000f00 */
.L_x_114:
[----:B-1----:R1:W2:Y:S02]  /*6c60*/  SYNCS.PHASECHK.TRANS64.TRYWAIT P0, [R0+URZ], R3 ;  /* 0x00000003000075a7 */ /* 0x0022a400080011ff */
[----:B--2---:R-:W-:Y:S05]  /*6c70*/  @!P0 NANOSLEEP.SYNCS 0x989680 ;  /* 0x009896800000895d */ /* 0x004fea0003900000 */
[----:B------:R-:W2:Y:S02]  /*6c80*/  @!P0 SYNCS.PHASECHK.TRANS64 P0, [R0+URZ], R3 ;  /* 0x00000003000085a7 */ /* 0x000ea400080010ff */
[----:B--2---:R-:W-:Y:S05]  /*6c90*/  @!P0 BRA `(.L_x_114) ;  /* 0xfffffffc00f08947 */ /* 0x004fea000383ffff */
[----:B------:R-:W-:Y:S05]  /*6ca0*/  BRA `(.L_x_115) ;  /* 0xffffffc400f07947 */ /* 0x000fea000383ffff */
.L_x_66:
[----:B---3--:R3:W1:Y:S02]  /*6cb0*/  SYNCS.PHASECHK.TRANS64.TRYWAIT P0, [R0+URZ+0x40], R3 ;  /* 0x00004003000075a7 */ /* 0x00866400080011ff */
[----:B-1----:R-:W-:Y:S05]  /*6cc0*/  @!P0 NANOSLEEP.SYNCS 0x989680 ;  /* 0x009896800000895d */ /* 0x002fea0003900000 */
[----:B------:R-:W1:Y:S02]  /*6cd0*/  @!P0 SYNCS.PHASECHK.TRANS64 P0, [R0+URZ+0x40], R3 ;  /* 0x00004003000085a7 */ /* 0x000e6400080010ff */
[----:B-1----:R-:W-:Y:S05]  /*6ce0*/  @!P0 BRA `(.L_x_66) ;  /* 0xfffffffc00f08947 */ /* 0x002fea000383ffff */
[----:B------:R-:W-:Y:S05]  /*6cf0*/  BRA `(.L_x_116) ;  /* 0xffffffc800ec7947 */ /* 0x000fea000383ffff */
.L_x_69:
[----:B------:R-:W-:Y:S07]  /*6d00*/  MOV R0, UR6 ;  /* 0x0000000600007c02 */ /* 0x000fee0008000f00 */
.L_x_117:
[----:B-1----:R1:W3:Y:S02]  /*6d10*/  SYNCS.PHASECHK.TRANS64.TRYWAIT P0, [R0+URZ+0x38], R3 ;  /* 0x00003803000075a7 */ /* 0x0022e400080011ff */
[----:B---3--:R-:W-:Y:S05]  /*6d20*/  @!P0 NANOSLEEP.SYNCS 0x989680 ;  /* 0x009896800000895d */ /* 0x008fea0003900000 */
[----:B------:R-:W3:Y:S02]  /*6d30*/  @!P0 SYNCS.PHASECHK.TRANS64 P0, [R0+URZ+0x38], R3 ;  /* 0x00003803000085a7 */ /* 0x000ee400080010ff */
[----:B---3--:R-:W-:Y:S05]  /*6d40*/  @!P0 BRA `(.L_x_117) ;  /* 0xfffffffc00f08947 */ /* 0x008fea000383ffff */
[----:B------:R-:W-:Y:S05]  /*6d50*/  BRA `(.L_x_68) ;  /* 0xffffffcc00d87947 */ /* 0x000fea000383ffff */
.L_x_72:
[----:B------:R-:W-:Y:S07]  /*6d60*/  MOV R3, UR6 ;  /* 0x0000000600037c02 */ /* 0x000fee0008000f00 */
.L_x_118:
[----:B-1----:R1:W2:Y:S02]  /*6d70*/  SYNCS.PHASECHK.TRANS64.TRYWAIT P2, [R3+URZ+0x28], R26 ;  /* 0x0000281a030075a7 */ /* 0x0022a400080411ff */
[----:B--2---:R-:W-:Y:S05]  /*6d80*/  @!P2 NANOSLEEP.SYNCS 0x989680 ;  /* 0x009896800000a95d */ /* 0x004fea0003900000 */
[----:B------:R-:W2:Y:S02]  /*6d90*/  @!P2 SYNCS.PHASECHK.TRANS64 P2, [R3+URZ+0x28], R26 ;  /* 0x0000281a0300a5a7 */ /* 0x000ea400080410ff */
[----:B--2---:R-:W-:Y:S05]  /*6da0*/  @!P2 BRA `(.L_x_118) ;  /* 0xfffffffc00f0a947 */ /* 0x004fea000383ffff */
[----:B------:R-:W-:Y:S05]  /*6db0*/  BRA `(.L_x_119) ;  /* 0xffffffd0006c7947 */ /* 0x000fea000383ffff */
.L_x_75:
[----:B--2---:R2:W4:Y:S02]  /*6dc0*/  SYNCS.PHASECHK.TRANS64.TRYWAIT P0, [R0+URZ+0x40], R3 ;  /* 0x00004003000075a7 */ /* 0x00452400080011ff */
[----:B----4-:R-:W-:Y:S05]  /*6dd0*/  @!P0 NANOSLEEP.SYNCS 0x989680 ;  /* 0x009896800000895d */ /* 0x010fea0003900000 */
[----:B------:R-:W4:Y:S02]  /*6de0*/  @!P0 SYNCS.PHASECHK.TRANS64 P0, [R0+URZ+0x40], R3 ;  /* 0x00004003000085a7 */ /* 0x000f2400080010ff */
[----:B----4-:R-:W-:Y:S05]  /*6df0*/  @!P0 BRA `(.L_x_75) ;  /* 0xfffffffc00f08947 */ /* 0x010fea000383ffff */
[----:B------:R-:W-:Y:S05]  /*6e00*/  BRA `(.L_x_120) ;  /* 0xffffffd400bc7947 */ /* 0x000fea000383ffff */
.L_x_86:
[----:B-1----:R-:W-:Y:S04]  /*6e10*/  MOV R0, UR43 ;  /* 0x0000002b00007c02 */ /* 0x002fe80008000f00 */
[----:B------:R1:W2:Y:S03]  /*6e20*/  SYNCS.PHASECHK.TRANS64.TRYWAIT P1, [R0+URZ+0x20], R3 ;  /* 0x00002003000075a7 */ /* 0x0002a600080211ff */
[----:B--2---:R-:W-:Y:S05]  /*6e30*/  @!P1 NANOSLEEP.SYNCS 0x989680 ;  /* 0x009896800000995d */ /* 0x004fea0003900000 */
[----:B------:R-:W2:Y:S02]  /*6e40*/  @!P1 SYNCS.PHASECHK.TRANS64 P1, [R0+URZ+0x20], R3 ;  /* 0x00002003000095a7 */ /* 0x000ea400080210ff */
[----:B--2---:R-:W-:Y:S05]  /*6e50*/  @!P1 BRA `(.L_x_86) ;  /* 0xfffffffc00ec9947 */ /* 0x004fea000383ffff */
[----:B------:R-:W-:Y:S05]  /*6e60*/  BRA `(.L_x_85) ;  /* 0xffffffe000b87947 */ /* 0x000fea000383ffff */
.L_x_88:
[----:B------:R1:W1:Y:S02]  /*6e70*/  SYNCS.PHASECHK.TRANS64.TRYWAIT P1, [R156+URZ+0x60], R5 ;  /* 0x000060059c0075a7 */ /* 0x00026400080211ff */
[----:B-1----:R-:W-:Y:S05]  /*6e80*/  @!P1 NANOSLEEP.SYNCS 0x989680 ;  /* 0x009896800000995d */ /* 0x002fea0003900000 */
[----:B------:R-:W1:Y:S02]  /*6e90*/  @!P1 SYNCS.PHASECHK.TRANS64 P1, [R156+URZ+0x60], R5 ;  /* 0x000060059c0095a7 */ /* 0x000e6400080210ff */
[----:B-1----:R-:W-:Y:S05]  /*6ea0*/  @!P1 BRA `(.L_x_88) ;  /* 0xfffffffc00f09947 */ /* 0x002fea000383ffff */
[----:B------:R-:W-:Y:S05]  /*6eb0*/  BRA `(.L_x_87) ;  /* 0xffffffe000fc7947 */ /* 0x000fea000383ffff */
        .weak           $__internal_0_$__cuda_sm10x_tcgen05_guardrail_trap_col_being_dealloced_not_returned_by_alloc
        .type           $__internal_0_$__cuda_sm10x_tcgen05_guardrail_trap_col_being_dealloced_not_returned_by_alloc,@function
        .size           $__internal_0_$__cuda_sm10x_tcgen05_guardrail_trap_col_being_dealloced_not_returned_by_alloc,($__internal_1_$__cuda_sm10x_tcgen05_guardrail_trap_phase_invalid_during_alloc - $__internal_0_$__cuda_sm10x_tcgen05_guardrail_trap_col_being_dealloced_not_returned_by_alloc)
$__internal_0_$__cuda_sm10x_tcgen05_guardrail_trap_col_being_dealloced_not_returned_by_alloc:
[----:B------:R-:W-:Y:S05]  /*6ec0*/  BPT.TRAP 0x1 ;  /* 0x000000040000795c */ /* 0x000fea0000300000 */
[----:B------:R-:W-:-:S04]  /*6ed0*/  HFMA2 R3, -RZ, RZ, 0, 0 ;  /* 0x00000000ff037431 */ /* 0x000fc800000001ff */
[----:B------:R-:W-:Y:S05]  /*6ee0*/  RET.REL.NODEC R2 `(_ZN7cutlass13device_kernelINS_4gemm6kernel13GemmUniversalIN4cute5tupleIJiiiiEEENS1_10collective13CollectiveMmaINS1_35MainloopSm100TmaUmmaWarpSpecializedILi2ELi2ELi4ENS5_IJNS4_1CILi1EEESB_SB_EEEEENS5_IJNSA_ILi128EEENSA_ILi64EEESF_EEENS_12float_e5m2_tENS5_IJlSB_lEEESH_SI_NS4_8TiledMMAINS4_8MMA_AtomIJNS4_10MMA_TraitsINS4_19SM100_MMA_F8F6F4_SSEJSH_SH_fSE_SF_NS4_17integral_constantINS4_4UMMA5MajorELSP_0EEESQ_NSN_INSO_7ScaleInELSR_0EEESS_EEEEEENS4_6LayoutISC_NS5_IJNSA_ILi0EEESW_SW_EEEEENS5_IJNS4_10UnderscoreESZ_SZ_EEEEENS4_13SM90_TMA_LOADENS4_14ComposedLayoutINS4_7SwizzleILi2ELi4ELi3EEENS4_18smem_ptr_flag_bitsILi8EEENSV_INS5_IJNSA_ILi8EEESF_EEENS5_IJSF_SB_EEEEEEEvNS4_8identityES12_S1C_vS1D_EENS_8epilogue10collective18CollectiveEpilogueINS1F_23Sm100TmaWarpSpecializedILi1ELi1ELi64ELb0ELb0EEEJSG_NS5_IJNSV_ISE_SB_EENSV_ISF_SB_EEEEESH_SI_SH_SI_NS1F_6fusion15FusionCallbacksIS1J_NS1N_17LinearCombinationISH_fSH_fLNS_15FloatRoundStyleE2EEESG_S1M_JEEENS4_5SM1004TMEM4LOAD26SM100_TMEM_LOAD_32dp32b64xES12_S1C_NS4_39AutoVectorizingCopyWithAssumedAlignmentILi128EEENS4_14SM90_TMA_STOREES1C_S1Y_S1Y_EEEvvEEEEvNT_6ParamsE) ;  /* 0xffffff9002447950 */ /* 0x000fea0003c3ffff */
        .weak           $__internal_1_$__cuda_sm10x_tcgen05_guardrail_trap_phase_invalid_during_alloc
        .type           $__internal_1_$__cuda_sm10x_tcgen05_guardrail_trap_phase_invalid_during_alloc,@function
        .size           $__internal_1_$__cuda_sm10x_tcgen05_guardrail_trap_phase_invalid_during_alloc,($__internal_2_$__cuda_sm10x_tcgen05_guardrail_trap_unallocated_columns_being_dealloced - $__internal_1_$__cuda_sm10x_tcgen05_guardrail_trap_phase_invalid_during_alloc)
$__internal_1_$__cuda_sm10x_tcgen05_guardrail_trap_phase_invalid_during_alloc:
[----:B------:R-:W-:Y:S05]  /*6ef0*/  BPT.TRAP 0x1 ;  /* 0x000000040000795c */ /* 0x000fea0000300000 */
[----:B------:R-:W-:-:S04]  /*6f00*/  MOV R3, 0x0 ;  /* 0x0000000000037802 */ /* 0x000fc80000000f00 */
[----:B------:R-:W-:Y:S05]  /*6f10*/  RET.REL.NODEC R2 `(_ZN7cutlass13device_kernelINS_4gemm6kernel13GemmUniversalIN4cute5tupleIJiiiiEEENS1_10collective13CollectiveMmaINS1_35MainloopSm100TmaUmmaWarpSpecializedILi2ELi2ELi4ENS5_IJNS4_1CILi1EEESB_SB_EEEEENS5_IJNSA_ILi128EEENSA_ILi64EEESF_EEENS_12float_e5m2_tENS5_IJlSB_lEEESH_SI_NS4_8TiledMMAINS4_8MMA_AtomIJNS4_10MMA_TraitsINS4_19SM100_MMA_F8F6F4_SSEJSH_SH_fSE_SF_NS4_17integral_constantINS4_4UMMA5MajorELSP_0EEESQ_NSN_INSO_7ScaleInELSR_0EEESS_EEEEEENS4_6LayoutISC_NS5_IJNSA_ILi0EEESW_SW_EEEEENS5_IJNS4_10UnderscoreESZ_SZ_EEEEENS4_13SM90_TMA_LOADENS4_14ComposedLayoutINS4_7SwizzleILi2ELi4ELi3EEENS4_18smem_ptr_flag_bitsILi8EEENSV_INS5_IJNSA_ILi8EEESF_EEENS5_IJSF_SB_EEEEEEEvNS4_8identityES12_S1C_vS1D_EENS_8epilogue10collective18CollectiveEpilogueINS1F_23Sm100TmaWarpSpecializedILi1ELi1ELi64ELb0ELb0EEEJSG_NS5_IJNSV_ISE_SB_EENSV_ISF_SB_EEEEESH_SI_SH_SI_NS1F_6fusion15FusionCallbacksIS1J_NS1N_17LinearCombinationISH_fSH_fLNS_15FloatRoundStyleE2EEESG_S1M_JEEENS4_5SM1004TMEM4LOAD26SM100_TMEM_LOAD_32dp32b64xES12_S1C_NS4_39AutoVectorizingCopyWithAssumedAlignmentILi128EEENS4_14SM90_TMA_STOREES1C_S1Y_S1Y_EEEvvEEEEvNT_6ParamsE) ;  /* 0xffffff9002387950 */ /* 0x000fea0003c3ffff */
        .weak           $__internal_2_$__cuda_sm10x_tcgen05_guardrail_trap_unallocated_columns_being_dealloced
        .type           $__internal_2_$__cuda_sm10x_tcgen05_guardrail_trap_unallocated_columns_being_dealloced,@function
        .size           $__internal_2_$__cuda_sm10x_tcgen05_guardrail_trap_unallocated_columns_being_dealloced,(.L_x_122 - $__internal_2_$__cuda_sm10x_tcgen05_guardrail_trap_unallocated_columns_being_dealloced)
$__internal_2_$__cuda_sm10x_tcgen05_guardrail_trap_unallocated_columns_being_dealloced:
[----:B------:R-:W-:Y:S05]  /*6f20*/  BPT.TRAP 0x1 ;  /* 0x000000040000795c */ /* 0x000fea0000300000 */
[----:B------:R-:W-:-:S04]  /*6f30*/  HFMA2 R3, -RZ, RZ, 0, 0 ;  /* 0x00000000ff037431 */ /* 0x000fc800000001ff */
[----:B------:R-:W-:Y:S05]  /*6f40*/  RET.REL.NODEC R2 `(_ZN7cutlass13device_kernelINS_4gemm6kernel13GemmUniversalIN4cute5tupleIJiiiiEEENS1_10collective13CollectiveMmaINS1_35MainloopSm100TmaUmmaWarpSpecializedILi2ELi2ELi4ENS5_IJNS4_1CILi1EEESB_SB_EEEEENS5_IJNSA_ILi128EEENSA_ILi64EEESF_EEENS_12float_e5m2_tENS5_IJlSB_lEEESH_SI_NS4_8TiledMMAINS4_8MMA_AtomIJNS4_10MMA_TraitsINS4_19SM100_MMA_F8F6F4_SSEJSH_SH_fSE_SF_NS4_17integral_constantINS4_4UMMA5MajorELSP_0EEESQ_NSN_INSO_7ScaleInELSR_0EEESS_EEEEEENS4_6LayoutISC_NS5_IJNSA_ILi0EEESW_SW_EEEEENS5_IJNS4_10UnderscoreESZ_SZ_EEEEENS4_13SM90_TMA_LOADENS4_14ComposedLayoutINS4_7SwizzleILi2ELi4ELi3EEENS4_18smem_ptr_flag_bitsILi8EEENSV_INS5_IJNSA_ILi8EEESF_EEENS5_IJSF_SB_EEEEEEEvNS4_8identityES12_S1C_vS1D_EENS_8epilogue10collective18CollectiveEpilogueINS1F_23Sm100TmaWarpSpecializedILi1ELi1ELi64ELb0ELb0EEEJSG_NS5_IJNSV_ISE_SB_EENSV_ISF_SB_EEEEESH_SI_SH_SI_NS1F_6fusion15FusionCallbacksIS1J_NS1N_17LinearCombinationISH_fSH_fLNS_15FloatRoundStyleE2EEESG_S1M_JEEENS4_5SM1004TMEM4LOAD26SM100_TMEM_LOAD_32dp32b64xES12_S1C_NS4_39AutoVectorizingCopyWithAssumedAlignmentILi128EEENS4_14SM90_TMA_STOREES1C_S1Y_S1Y_EEEvvEEEEvNT_6ParamsE) ;  /* 0xffffff90022c7950 */ /* 0x000fea0003c3ffff */
.L_x_121:
[----:B------:R-:W-:-:S00]  /*6f50*/  BRA `(.L_x_121) ;  /* 0xfffffffc00fc7947 */ /* 0x000fc0000383ffff */
[----:B------:R-:W-:-:S00]  /*6f60*/  NOP ;  /* 0x0000000000007918 */ /* 0x000fc00000000000 */
        /* <DEDUP_REMOVED lines=9> */
.L_x_122:


//--------------------- .nv.global.init           --------------------------
	.section	.nv.global.init,"aw",@progbits
.nv.global.init:
	.type		$str$27,@object
	.size		$str$27,($str$28 - $str$27)
$str$27:
        /*0000*/ 	.byte	0x28, 0x61, 0x64, 0x64, 0x72, 0x65, 0x73, 0x73, 0x20, 0x26, 0x20, 0x6d, 0x61, 0x73, 0x6b, 0x29
        /*0010*/ 	.byte	0x20, 0x3d, 0x3d, 0x20, 0x30, 0x00
	.type		$str$28,@object
	.size		$str$28,($str$26 - $str$28)
$str$28:
        /*0016*/ 	.byte	0x2f, 0x74, 0x6d, 0x70, 0x2f, 0x63, 0x75, 0x74, 0x6c, 0x61, 0x73, 0x73, 0x5f, 0x73, 0x77, 0x65
        /*0026*/ 	.byte	0x65, 0x70, 0x5f, 0x73, 0x72, 0x63, 0x2f, 0x69, 0x6e, 0x63, 0x6c, 0x75, 0x64, 0x65, 0x2f, 0x63
        /*0036*/ 	.byte	0x75, 0x74, 0x65, 0x2f, 0x70, 0x6f, 0x69, 0x6e, 0x74, 0x65, 0x72, 0x5f, 0x66, 0x6c, 0x61, 0x67
        /*0046*/ 	.byte	0x67, 0x65, 0x64, 0x2e, 0x68, 0x70, 0x70, 0x00
	.type		$str$26,@object
	.size		$str$26,($str$25 - $str$26)
$str$26:
        /*004e*/ 	.byte	0x2f, 0x74, 0x6d, 0x70, 0x2f, 0x63, 0x75, 0x74, 0x6c, 0x61, 0x73, 0x73, 0x5f, 0x73, 0x77, 0x65
        /*005e*/ 	.byte	0x65, 0x70, 0x5f, 0x73, 0x72, 0x63, 0x2f, 0x69, 0x6e, 0x63, 0x6c, 0x75, 0x64, 0x65, 0x2f, 0x63
        /*006e*/ 	.byte	0x75, 0x74, 0x65, 0x2f, 0x61, 0x74, 0x6f, 0x6d, 0x2f, 0x63, 0x6f, 0x70, 0x79, 0x5f, 0x74, 0x72
        /*007e*/ 	.byte	0x61, 0x69, 0x74, 0x73, 0x5f, 0x73, 0x6d, 0x31, 0x30, 0x30, 0x2e, 0x68, 0x70, 0x70, 0x00
	.type		$str$25,@object
	.size		$str$25,(__unnamed_1 - $str$25)
$str$25:
        /*008d*/ 	.byte	0x28, 0x28, 0x75, 0x69, 0x6e, 0x74, 0x33, 0x32, 0x5f, 0x74, 0x28, 0x74, 0x68, 0x72, 0x65, 0x61
        /*009d*/ 	.byte	0x64, 0x49, 0x64, 0x78, 0x2e, 0x78, 0x29, 0x20, 0x2f, 0x20, 0x33, 0x32, 0x29, 0x20, 0x25, 0x20
        /*00ad*/ 	.byte	0x34, 0x29, 0x20, 0x3d, 0x3d, 0x20, 0x28, 0x28, 0x28, 0x74, 0x6d, 0x65, 0x6d, 0x5f, 0x61, 0x64
        /*00bd*/ 	.byte	0x64, 0x72, 0x20, 0x3e, 0x3e, 0x20, 0x31, 0x36, 0x29, 0x20, 0x2f, 0x20, 0x33, 0x32, 0x29, 0x20
        /*00cd*/ 	.byte	0x25, 0x20, 0x34, 0x29, 0x00
	.type		__unnamed_1,@object
	.size		__unnamed_1,(__unnamed_2 - __unnamed_1)
__unnamed_1:
        /*00d2*/ 	.byte	0x61, 0x75, 0x74, 0x6f, 0x20, 0x63, 0x75, 0x74, 0x65, 0x3a, 0x3a, 0x61, 0x73, 0x5f, 0x70, 0x6f
        /* <DEDUP_REMOVED lines=24> */
        /*0262*/ 	.byte	0x43, 0x3c, 0x38, 0x31, 0x39, 0x32, 0x3e, 0x3e, 0x3e, 0x3e, 0x5d, 0x00
	.type		__unnamed_2,@object
	.size		__unnamed_2,(.L_2 - __unnamed_2)
__unnamed_2:
        /* <DEDUP_REMOVED lines=42> */
        /*050e*/ 	.byte	0x3e, 0x3e, 0x3e, 0x3e, 0x5d, 0x00
.L_2:


//--------------------- .nv.shared._ZN7cutlass13device_kernelINS_4gemm6kernel13GemmUniversalIN4cute5tupleIJiiiiEEENS1_10collective13CollectiveMmaINS1_35MainloopSm100TmaUmmaWarpSpecializedILi2ELi2ELi4ENS5_IJNS4_1CILi1EEESB_SB_EEEEENS5_IJNSA_ILi128EEENSA_ILi64EEESF_EEENS_12float_e5m2_tENS5_IJlSB_lEEESH_SI_NS4_8TiledMMAINS4_8MMA_AtomIJNS4_10MMA_TraitsINS4_19SM100_MMA_F8F6F4_SSEJSH_SH_fSE_SF_NS4_17integral_constantINS4_4UMMA5MajorELSP_0EEESQ_NSN_INSO_7ScaleInELSR_0EEESS_EEEEEENS4_6LayoutISC_NS5_IJNSA_ILi0EEESW_SW_EEEEENS5_IJNS4_10UnderscoreESZ_SZ_EEEEENS4_13SM90_TMA_LOADENS4_14ComposedLayoutINS4_7SwizzleILi2ELi4ELi3EEENS4_18smem_ptr_flag_bitsILi8EEENSV_INS5_IJNSA_ILi8EEESF_EEENS5_IJSF_SB_EEEEEEEvNS4_8identityES12_S1C_vS1D_EENS_8epilogue10collective18CollectiveEpilogueINS1F_23Sm100TmaWarpSpecializedILi1ELi1ELi64ELb0ELb0EEEJSG_NS5_IJNSV_ISE_SB_EENSV_ISF_SB_EEEEESH_SI_SH_SI_NS1F_6fusion15FusionCallbacksIS1J_NS1N_17LinearCombinationISH_fSH_fLNS_15FloatRoundStyleE2EEESG_S1M_JEEENS4_5SM1004TMEM4LOAD26SM100_TMEM_LOAD_32dp32b64xES12_S1C_NS4_39AutoVectorizingCopyWithAssumedAlignmentILi128EEENS4_14SM90_TMA_STOREES1C_S1Y_S1Y_EEEvvEEEEvNT_6ParamsE --------------------------
	.section	.nv.shared._ZN7cutlass13device_kernelINS_4gemm6kernel13GemmUniversalIN4cute5tupleIJiiiiEEENS1_10collective13CollectiveMmaINS1_35MainloopSm100TmaUmmaWarpSpecializedILi2ELi2ELi4ENS5_IJNS4_1CILi1EEESB_SB_EEEEENS5_IJNSA_ILi128EEENSA_ILi64EEESF_EEENS_12float_e5m2_tENS5_IJlSB_lEEESH_SI_NS4_8TiledMMAINS4_8MMA_AtomIJNS4_10MMA_TraitsINS4_19SM100_MMA_F8F6F4_SSEJSH_SH_fSE_SF_NS4_17integral_constantINS4_4UMMA5MajorELSP_0EEESQ_NSN_INSO_7ScaleInELSR_0EEESS_EEEEEENS4_6LayoutISC_NS5_IJNSA_ILi0EEESW_SW_EEEEENS5_IJNS4_10UnderscoreESZ_SZ_EEEEENS4_13SM90_TMA_LOADENS4_14ComposedLayoutINS4_7SwizzleILi2ELi4ELi3EEENS4_18smem_ptr_flag_bitsILi8EEENSV_INS5_IJNSA_ILi8EEESF_EEENS5_IJSF_SB_EEEEEEEvNS4_8identityES12_S1C_vS1D_EENS_8epilogue10collective18CollectiveEpilogueINS1F_23Sm100TmaWarpSpecializedILi1ELi1ELi64ELb0ELb0EEEJSG_NS5_IJNSV_ISE_SB_EENSV_ISF_SB_EEEEESH_SI_SH_SI_NS1F_6fusion15FusionCallbacksIS1J_NS1N_17LinearCombinationISH_fSH_fLNS_15FloatRoundStyleE2EEESG_S1M_JEEENS4_5SM1004TMEM4LOAD26SM100_TMEM_LOAD_32dp32b64xES12_S1C_NS4_39AutoVectorizingCopyWithAssumedAlignmentILi128EEENS4_14SM90_TMA_STOREES1C_S1Y_S1Y_EEEvvEEEEvNT_6ParamsE,"aw",@nobits
	.sectionflags	@""
	.align	16
	.zero		1024


//--------------------- .nv.shared.reserved.0     --------------------------
	.section	.nv.shared.reserved.0,"aw",@nobits
	.weak		__nv_reservedSMEM_offset_0_alias
	.size		__nv_reservedSMEM_offset_0_alias, 0, 64
	.other		__nv_reservedSMEM_offset_0_alias,@"STO_CUDA_RESERVED_SHARED STV_DEFAULT"
__nv_reservedSMEM_offset_0_alias:
	.zero		0
.nv.shared.reserved.0:
	.zero		64
	.weak		__nv_reservedSMEM_tcgen05_partition
	.type		__nv_reservedSMEM_tcgen05_partition,@object
	.size		__nv_reservedSMEM_tcgen05_partition,(.L_0 - __nv_reservedSMEM_tcgen05_partition)
__nv_reservedSMEM_tcgen05_partition:
	.zero		32
.L_0:


//--------------------- .nv.global                --------------------------
	.section	.nv.global,"aw",@nobits
.nv.global:
	.type		_ZN40_INTERNAL_0f72dd54_4_k_cu_cd9adc44_325794cute1_E,@object
	.size		_ZN40_INTERNAL_0f72dd54_4_k_cu_cd9adc44_325794cute1_E,(_ZN40_INTERNAL_0f72dd54_4_k_cu_cd9adc44_325794cuda3std3__45__cpo6cbeginE - _ZN40_INTERNAL_0f72dd54_4_k_cu_cd9adc44_325794cute1_E)
_ZN40_INTERNAL_0f72dd54_4_k_cu_cd9adc44_325794cute1_E:
	.zero		1
	.type		_ZN40_INTERNAL_0f72dd54_4_k_cu_cd9adc44_325794cuda3std3__45__cpo6cbeginE,@object
	.size		_ZN40_INTERNAL_0f72dd54_4_k_cu_cd9adc44_325794cuda3std3__45__cpo6cbeginE,(_ZN40_INTERNAL_0f72dd54_4_k_cu_cd9adc44_325794cuda3std3__48in_placeE - _ZN40_INTERNAL_0f72dd54_4_k_cu_cd9adc44_325794cuda3std3__45__cpo6cbeginE)
_ZN40_INTERNAL_0f72dd54_4_k_cu_cd9adc44_325794cuda3std3__45__cpo6cbeginE:
	.zero		1
	.type		_ZN40_INTERNAL_0f72dd54_4_k_cu_cd9adc44_325794cuda3std3__48in_placeE,@object
	.size		_ZN40_INTERNAL_0f72dd54_4_k_cu_cd9adc44_325794cuda3std3__48in_placeE,(_ZN40_INTERNAL_0f72dd54_4_k_cu_cd9adc44_325794cuda3std6ranges3__45__cpo9iter_moveE - _ZN40_INTERNAL_0f72dd54_4_k_cu_cd9adc44_325794cuda3std3__48in_placeE)
_ZN40_INTERNAL_0f72dd54_4_k_cu_cd9adc44_325794cuda3std3__48in_placeE:
	.zero		1
	.type		_ZN40_INTERNAL_0f72dd54_4_k_cu_cd9adc44_325794cuda3std6ranges3__45__cpo9iter_moveE,@object
	.size		_ZN40_INTERNAL_0f72dd54_4_k_cu_cd9adc44_325794cuda3std6ranges3__45__cpo9iter_moveE,(_ZN40_INTERNAL_0f72dd54_4_k_cu_cd9adc44_325794cuda3std3__45__cpo5beginE - _ZN40_INTERNAL_0f72dd54_4_k_cu_cd9adc44_325794cuda3std6ranges3__45__cpo9iter_moveE)
_ZN40_INTERNAL_0f72dd54_4_k_cu_cd9adc44_325794cuda3std6ranges3__45__cpo9iter_moveE:
	.zero		1
	.type		_ZN40_INTERNAL_0f72dd54_4_k_cu_cd9adc44_325794cuda3std3__45__cpo5beginE,@object
	.size		_ZN40_INTERNAL_0f72dd54_4_k_cu_cd9adc44_325794cuda3std3__45__cpo5beginE,(_ZN40_INTERNAL_0f72dd54_4_k_cu_cd9adc44_325794cuda3std3__442_GLOBAL__N__0f72dd54_4_k_cu_cd9adc44_325796ignoreE - _ZN40_INTERNAL_0f72dd54_4_k_cu_cd9adc44_325794cuda3std3__45__cpo5beginE)
_ZN40_INTERNAL_0f72dd54_4_k_cu_cd9adc44_325794cuda3std3__45__cpo5beginE:
	.zero		1
	.type		_ZN40_INTERNAL_0f72dd54_4_k_cu_cd9adc44_325794cuda3std3__442_GLOBAL__N__0f72dd54_4_k_cu_cd9adc44_325796ignoreE,@object
	.size		_ZN40_INTERNAL_0f72dd54_4_k_cu_cd9adc44_325794cuda3std3__442_GLOBAL__N__0f72dd54_4_k_cu_cd9adc44_325796ignoreE,(_ZN40_INTERNAL_0f72dd54_4_k_cu_cd9adc44_325794cute7productE - _ZN40_INTERNAL_0f72dd54_4_k_cu_cd9adc44_325794cuda3std3__442_GLOBAL__N__0f72dd54_4_k_cu_cd9adc44_325796ignoreE)
_ZN40_INTERNAL_0f72dd54_4_k_cu_cd9adc44_325794cuda3std3__442_GLOBAL__N__0f72dd54_4_k_cu_cd9adc44_325796ignoreE:
	.zero		1
	.type		_ZN40_INTERNAL_0f72dd54_4_k_cu_cd9adc44_325794cute7productE,@object
	.size		_ZN40_INTERNAL_0f72dd54_4_k_cu_cd9adc44_325794cute7productE,(_ZN40_INTERNAL_0f72dd54_4_k_cu_cd9adc44_325794cuda3std3__45__cpo3endE - _ZN40_INTERNAL_0f72dd54_4_k_cu_cd9adc44_325794cute7productE)
_ZN40_INTERNAL_0f72dd54_4_k_cu_cd9adc44_325794cute7productE:
	.zero		1
	.type		_ZN40_INTERNAL_0f72dd54_4_k_cu_cd9adc44_325794cuda3std3__45__cpo3endE,@object
	.size		_ZN40_INTERNAL_0f72dd54_4_k_cu_cd9adc44_325794cuda3std3__45__cpo3endE,(_ZN40_INTERNAL_0f72dd54_4_k_cu_cd9adc44_325794cuda3std3__419piecewise_constructE - _ZN40_INTERNAL_0f72dd54_4_k_cu_cd9adc44_325794cuda3std3__45__cpo3endE)
_ZN40_INTERNAL_0f72dd54_4_k_cu_cd9adc44_325794cuda3std3__45__cpo3endE:
	.zero		1
	.type		_ZN40_INTERNAL_0f72dd54_4_k_cu_cd9adc44_325794cuda3std3__419piecewise_constructE,@object
	.size		_ZN40_INTERNAL_0f72dd54_4_k_cu_cd9adc44_325794cuda3std3__419piecewise_constructE,(_ZN40_INTERNAL_0f72dd54_4_k_cu_cd9adc44_325794cuda3std3__45__cpo4cendE - _ZN40_INTERNAL_0f72dd54_4_k_cu_cd9adc44_325794cuda3std3__419piecewise_constructE)
_ZN40_INTERNAL_0f72dd54_4_k_cu_cd9adc44_325794cuda3std3__419piecewise_constructE:
	.zero		1
	.type		_ZN40_INTERNAL_0f72dd54_4_k_cu_cd9adc44_325794cuda3std3__45__cpo4cendE,@object
	.size		_ZN40_INTERNAL_0f72dd54_4_k_cu_cd9adc44_325794cuda3std3__45__cpo4cendE,(_ZN40_INTERNAL_0f72dd54_4_k_cu_cd9adc44_325794cuda3std6ranges3__45__cpo4swapE - _ZN40_INTERNAL_0f72dd54_4_k_cu_cd9adc44_325794cuda3std3__45__cpo4cendE)
_ZN40_INTERNAL_0f72dd54_4_k_cu_cd9adc44_325794cuda3std3__45__cpo4cendE:
	.zero		1
	.type		_ZN40_INTERNAL_0f72dd54_4_k_cu_cd9adc44_325794cuda3std6ranges3__45__cpo4swapE,@object
	.size		_ZN40_INTERNAL_0f72dd54_4_k_cu_cd9adc44_325794cuda3std6ranges3__45__cpo4swapE,(.L_10 - _ZN40_INTERNAL_0f72dd54_4_k_cu_cd9adc44_325794cuda3std6ranges3__45__cpo4swapE)
_ZN40_INTERNAL_0f72dd54_4_k_cu_cd9adc44_325794cuda3std6ranges3__45__cpo4swapE:
	.zero		1
.L_10:


//--------------------- .nv.constant0._ZN7cutlass13device_kernelINS_4gemm6kernel13GemmUniversalIN4cute5tupleIJiiiiEEENS1_10collective13CollectiveMmaINS1_35MainloopSm100TmaUmmaWarpSpecializedILi2ELi2ELi4ENS5_IJNS4_1CILi1EEESB_SB_EEEEENS5_IJNSA_ILi128EEENSA_ILi64EEESF_EEENS_12float_e5m2_tENS5_IJlSB_lEEESH_SI_NS4_8TiledMMAINS4_8MMA_AtomIJNS4_10MMA_TraitsINS4_19SM100_MMA_F8F6F4_SSEJSH_SH_fSE_SF_NS4_17integral_constantINS4_4UMMA5MajorELSP_0EEESQ_NSN_INSO_7ScaleInELSR_0EEESS_EEEEEENS4_6LayoutISC_NS5_IJNSA_ILi0EEESW_SW_EEEEENS5_IJNS4_10UnderscoreESZ_SZ_EEEEENS4_13SM90_TMA_LOADENS4_14ComposedLayoutINS4_7SwizzleILi2ELi4ELi3EEENS4_18smem_ptr_flag_bitsILi8EEENSV_INS5_IJNSA_ILi8EEESF_EEENS5_IJSF_SB_EEEEEEEvNS4_8identityES12_S1C_vS1D_EENS_8epilogue10collective18CollectiveEpilogueINS1F_23Sm100TmaWarpSpecializedILi1ELi1ELi64ELb0ELb0EEEJSG_NS5_IJNSV_ISE_SB_EENSV_ISF_SB_EEEEESH_SI_SH_SI_NS1F_6fusion15FusionCallbacksIS1J_NS1N_17LinearCombinationISH_fSH_fLNS_15FloatRoundStyleE2EEESG_S1M_JEEENS4_5SM1004TMEM4LOAD26SM100_TMEM_LOAD_32dp32b64xES12_S1C_NS4_39AutoVectorizingCopyWithAssumedAlignmentILi128EEENS4_14SM90_TMA_STOREES1C_S1Y_S1Y_EEEvvEEEEvNT_6ParamsE --------------------------
	.section	.nv.constant0._ZN7cutlass13device_kernelINS_4gemm6kernel13GemmUniversalIN4cute5tupleIJiiiiEEENS1_10collective13CollectiveMmaINS1_35MainloopSm100TmaUmmaWarpSpecializedILi2ELi2ELi4ENS5_IJNS4_1CILi1EEESB_SB_EEEEENS5_IJNSA_ILi128EEENSA_ILi64EEESF_EEENS_12float_e5m2_tENS5_IJlSB_lEEESH_SI_NS4_8TiledMMAINS4_8MMA_AtomIJNS4_10MMA_TraitsINS4_19SM100_MMA_F8F6F4_SSEJSH_SH_fSE_SF_NS4_17integral_constantINS4_4UMMA5MajorELSP_0EEESQ_NSN_INSO_7ScaleInELSR_0EEESS_EEEEEENS4_6LayoutISC_NS5_IJNSA_ILi0EEESW_SW_EEEEENS5_IJNS4_10UnderscoreESZ_SZ_EEEEENS4_13SM90_TMA_LOADENS4_14ComposedLayoutINS4_7SwizzleILi2ELi4ELi3EEENS4_18smem_ptr_flag_bitsILi8EEENSV_INS5_IJNSA_ILi8EEESF_EEENS5_IJSF_SB_EEEEEEEvNS4_8identityES12_S1C_vS1D_EENS_8epilogue10collective18CollectiveEpilogueINS1F_23Sm100TmaWarpSpecializedILi1ELi1ELi64ELb0ELb0EEEJSG_NS5_IJNSV_ISE_SB_EENSV_ISF_SB_EEEEESH_SI_SH_SI_NS1F_6fusion15FusionCallbacksIS1J_NS1N_17LinearCombinationISH_fSH_fLNS_15FloatRoundStyleE2EEESG_S1M_JEEENS4_5SM1004TMEM4LOAD26SM100_TMEM_LOAD_32dp32b64xES12_S1C_NS4_39AutoVectorizingCopyWithAssumedAlignmentILi128EEENS4_14SM90_TMA_STOREES1C_S1Y_S1Y_EEEvvEEEEvNT_6ParamsE,"a",@progbits
	.sectionflags	@""
	.align	4
.nv.constant0._ZN7cutlass13device_kernelINS_4gemm6kernel13GemmUniversalIN4cute5tupleIJiiiiEEENS1_10collective13CollectiveMmaINS1_35MainloopSm100TmaUmmaWarpSpecializedILi2ELi2ELi4ENS5_IJNS4_1CILi1EEESB_SB_EEEEENS5_IJNSA_ILi128EEENSA_ILi64EEESF_EEENS_12float_e5m2_tENS5_IJlSB_lEEESH_SI_NS4_8TiledMMAINS4_8MMA_AtomIJNS4_10MMA_TraitsINS4_19SM100_MMA_F8F6F4_SSEJSH_SH_fSE_SF_NS4_17integral_constantINS4_4UMMA5MajorELSP_0EEESQ_NSN_INSO_7ScaleInELSR_0EEESS_EEEEEENS4_6LayoutISC_NS5_IJNSA_ILi0EEESW_SW_EEEEENS5_IJNS4_10UnderscoreESZ_SZ_EEEEENS4_13SM90_TMA_LOADENS4_14ComposedLayoutINS4_7SwizzleILi2ELi4ELi3EEENS4_18smem_ptr_flag_bitsILi8EEENSV_INS5_IJNSA_ILi8EEESF_EEENS5_IJSF_SB_EEEEEEEvNS4_8identityES12_S1C_vS1D_EENS_8epilogue10collective18CollectiveEpilogueINS1F_23Sm100TmaWarpSpecializedILi1ELi1ELi64ELb0ELb0EEEJSG_NS5_IJNSV_ISE_SB_EENSV_ISF_SB_EEEEESH_SI_SH_SI_NS1F_6fusion15FusionCallbacksIS1J_NS1N_17LinearCombinationISH_fSH_fLNS_15FloatRoundStyleE2EEESG_S1M_JEEENS4_5SM1004TMEM4LOAD26SM100_TMEM_LOAD_32dp32b64xES12_S1C_NS4_39AutoVectorizingCopyWithAssumedAlignmentILi128EEENS4_14SM90_TMA_STOREES1C_S1Y_S1Y_EEEvvEEEEvNT_6ParamsE:
	.zero		2944


//--------------------- SYMBOLS --------------------------

	.type		.nv.reservedSmem.offset0,@object
	.size		.nv.reservedSmem.offset0,0x4
	.type		.nv.reservedSmem.cap,@object
	.size		.nv.reservedSmem.cap,0x4
	.type		__assertfail,@function
